	.target	sm_90a

	.elftype	@"ET_EXEC"


//--------------------- .note.nv.tkinfo           --------------------------
	.section	.note.nv.tkinfo,"",@"SHT_NOTE"
	.sectionflags	@"SHF_NOTE_NV_TKINFO"
	.tkinfo
        /*0018*/ 	.word	0x00000002
        /*0030*/ 	.string	""
        /*0030*/ 	.string	"ptxas"
        /*0030*/ 	.string	"Cuda compilation tools, release 13.0, V13.0.88"
        /*0030*/ 	.string	"Build cuda_13.0.r13.0/compiler.36424714_0"
        /*0030*/ 	.string	"-arch sm_90a -m 64 "



//--------------------- .note.nv.cuinfo           --------------------------
	.section	.note.nv.cuinfo,"",@"SHT_NOTE"
	.sectionflags	@"SHF_NOTE_NV_CUINFO"
        /*0018*/ 	.short	0x0002
        /*001a*/ 	.short	0x005a
        /*001c*/ 	.short	0x0082
	.zero		2


//--------------------- .nv.info                  --------------------------
	.section	.nv.info,"",@"SHT_CUDA_INFO"
	.align	4


	//----- nvinfo : EIATTR_REGCOUNT
	.align		4
        /*0000*/ 	.byte	0x04, 0x2f
        /*0002*/ 	.short	(.L_15 - .L_14)
	.align		4
.L_14:
        /*0004*/ 	.word	index@(_ZN7cutlass13device_kernelINS_4gemm6kernel13GemmUniversalIN4cute5tupleIJiiiiEEENS1_10collective13CollectiveMmaINS1_34MainloopSm90TmaGmmaWarpSpecializedILi18ENS5_IJNS4_1CILi8EEENSA_ILi1EEESC_EEENS1_32KernelTmaWarpSpecializedPingpongEEENS5_IJNSA_ILi64EEENSA_ILi128EEENSA_ILi32EEEEEENS_6half_tENS5_IJlSC_lEEESK_SL_NS4_8TiledMMAINS4_8MMA_AtomIJNS4_4SM904GMMA26MMA_64x128x16_F32F16F16_SSILNSP_5MajorE0ELSR_0ELNSP_7ScaleInE1ELSS_1EEEEEENS4_6LayoutINS5_IJSC_SC_SC_EEENS5_IJNSA_ILi0EEESX_SX_EEEEENS5_IJNS4_10UnderscoreES10_S10_EEEEENS4_13SM90_TMA_LOADENS4_14ComposedLayoutINS4_7SwizzleILi2ELi4ELi3EEENS4_18smem_ptr_flag_bitsILi16EEENSV_INS5_IJSB_SI_EEENS5_IJSI_SC_EEEEEEEvNS4_8identityENS4_23SM90_TMA_LOAD_MULTICASTES1C_vS1D_EENS_8epilogue10collective6detail29Sm90TmaWarpSpecializedAdapterINS1H_15DefaultEpilogueISK_SL_SL_NS1G_6thread17LinearCombinationISK_Li1EffLNS1L_9ScaleType4KindE0ELNS_15FloatRoundStyleE2ESK_EENS1_15EpilogueDefaultEEEEEvvEEEEvNT_6ParamsE)
        /*0008*/ 	.word	0x000000a8


	//----- nvinfo : EIATTR_FRAME_SIZE
	.align		4
.L_15:
        /*000c*/ 	.byte	0x04, 0x11
        /*000e*/ 	.short	(.L_17 - .L_16)
	.align		4
.L_16:
        /*0010*/ 	.word	index@(_ZN7cutlass13device_kernelINS_4gemm6kernel13GemmUniversalIN4cute5tupleIJiiiiEEENS1_10collective13CollectiveMmaINS1_34MainloopSm90TmaGmmaWarpSpecializedILi18ENS5_IJNS4_1CILi8EEENSA_ILi1EEESC_EEENS1_32KernelTmaWarpSpecializedPingpongEEENS5_IJNSA_ILi64EEENSA_ILi128EEENSA_ILi32EEEEEENS_6half_tENS5_IJlSC_lEEESK_SL_NS4_8TiledMMAINS4_8MMA_AtomIJNS4_4SM904GMMA26MMA_64x128x16_F32F16F16_SSILNSP_5MajorE0ELSR_0ELNSP_7ScaleInE1ELSS_1EEEEEENS4_6LayoutINS5_IJSC_SC_SC_EEENS5_IJNSA_ILi0EEESX_SX_EEEEENS5_IJNS4_10UnderscoreES10_S10_EEEEENS4_13SM90_TMA_LOADENS4_14ComposedLayoutINS4_7SwizzleILi2ELi4ELi3EEENS4_18smem_ptr_flag_bitsILi16EEENSV_INS5_IJSB_SI_EEENS5_IJSI_SC_EEEEEEEvNS4_8identityENS4_23SM90_TMA_LOAD_MULTICASTES1C_vS1D_EENS_8epilogue10collective6detail29Sm90TmaWarpSpecializedAdapterINS1H_15DefaultEpilogueISK_SL_SL_NS1G_6thread17LinearCombinationISK_Li1EffLNS1L_9ScaleType4KindE0ELNS_15FloatRoundStyleE2ESK_EENS1_15EpilogueDefaultEEEEEvvEEEEvNT_6ParamsE)
        /*0014*/ 	.word	0x00000008


	//----- nvinfo : EIATTR_MIN_STACK_SIZE
	.align		4
.L_17:
        /*0018*/ 	.byte	0x04, 0x12
        /*001a*/ 	.short	(.L_19 - .L_18)
	.align		4
.L_18:
        /*001c*/ 	.word	index@(_ZN7cutlass13device_kernelINS_4gemm6kernel13GemmUniversalIN4cute5tupleIJiiiiEEENS1_10collective13CollectiveMmaINS1_34MainloopSm90TmaGmmaWarpSpecializedILi18ENS5_IJNS4_1CILi8EEENSA_ILi1EEESC_EEENS1_32KernelTmaWarpSpecializedPingpongEEENS5_IJNSA_ILi64EEENSA_ILi128EEENSA_ILi32EEEEEENS_6half_tENS5_IJlSC_lEEESK_SL_NS4_8TiledMMAINS4_8MMA_AtomIJNS4_4SM904GMMA26MMA_64x128x16_F32F16F16_SSILNSP_5MajorE0ELSR_0ELNSP_7ScaleInE1ELSS_1EEEEEENS4_6LayoutINS5_IJSC_SC_SC_EEENS5_IJNSA_ILi0EEESX_SX_EEEEENS5_IJNS4_10UnderscoreES10_S10_EEEEENS4_13SM90_TMA_LOADENS4_14ComposedLayoutINS4_7SwizzleILi2ELi4ELi3EEENS4_18smem_ptr_flag_bitsILi16EEENSV_INS5_IJSB_SI_EEENS5_IJSI_SC_EEEEEEEvNS4_8identityENS4_23SM90_TMA_LOAD_MULTICASTES1C_vS1D_EENS_8epilogue10collective6detail29Sm90TmaWarpSpecializedAdapterINS1H_15DefaultEpilogueISK_SL_SL_NS1G_6thread17LinearCombinationISK_Li1EffLNS1L_9ScaleType4KindE0ELNS_15FloatRoundStyleE2ESK_EENS1_15EpilogueDefaultEEEEEvvEEEEvNT_6ParamsE)
        /*0020*/ 	.word	0x00000008
.L_19:


//--------------------- .nv.compat                --------------------------
	.section	.nv.compat,"",@"SHT_CUDA_COMPAT_INFO"
	.align	4
        /*0000*/ 	.byte	0x02, 0x09, 0x01, 0x00, 0x02, 0x02, 0x04, 0x00, 0x02, 0x05, 0x05, 0x00, 0x03, 0x07, 0x01, 0x01
        /*0010*/ 	.byte	0x02, 0x03, 0x01, 0x00, 0x02, 0x06, 0x01, 0x00, 0x04, 0x0b, 0x08, 0x00, 0x00, 0x00, 0x00, 0x00
        /*0020*/ 	.byte	0x00, 0x00, 0x00, 0x00


//--------------------- .nv.info._ZN7cutlass13device_kernelINS_4gemm6kernel13GemmUniversalIN4cute5tupleIJiiiiEEENS1_10collective13CollectiveMmaINS1_34MainloopSm90TmaGmmaWarpSpecializedILi18ENS5_IJNS4_1CILi8EEENSA_ILi1EEESC_EEENS1_32KernelTmaWarpSpecializedPingpongEEENS5_IJNSA_ILi64EEENSA_ILi128EEENSA_ILi32EEEEEENS_6half_tENS5_IJlSC_lEEESK_SL_NS4_8TiledMMAINS4_8MMA_AtomIJNS4_4SM904GMMA26MMA_64x128x16_F32F16F16_SSILNSP_5MajorE0ELSR_0ELNSP_7ScaleInE1ELSS_1EEEEEENS4_6LayoutINS5_IJSC_SC_SC_EEENS5_IJNSA_ILi0EEESX_SX_EEEEENS5_IJNS4_10UnderscoreES10_S10_EEEEENS4_13SM90_TMA_LOADENS4_14ComposedLayoutINS4_7SwizzleILi2ELi4ELi3EEENS4_18smem_ptr_flag_bitsILi16EEENSV_INS5_IJSB_SI_EEENS5_IJSI_SC_EEEEEEEvNS4_8identityENS4_23SM90_TMA_LOAD_MULTICASTES1C_vS1D_EENS_8epilogue10collective6detail29Sm90TmaWarpSpecializedAdapterINS1H_15DefaultEpilogueISK_SL_SL_NS1G_6thread17LinearCombinationISK_Li1EffLNS1L_9ScaleType4KindE0ELNS_15FloatRoundStyleE2ESK_EENS1_15EpilogueDefaultEEEEEvvEEEEvNT_6ParamsE --------------------------
	.section	.nv.info._ZN7cutlass13device_kernelINS_4gemm6kernel13GemmUniversalIN4cute5tupleIJiiiiEEENS1_10collective13CollectiveMmaINS1_34MainloopSm90TmaGmmaWarpSpecializedILi18ENS5_IJNS4_1CILi8EEENSA_ILi1EEESC_EEENS1_32KernelTmaWarpSpecializedPingpongEEENS5_IJNSA_ILi64EEENSA_ILi128EEENSA_ILi32EEEEEENS_6half_tENS5_IJlSC_lEEESK_SL_NS4_8TiledMMAINS4_8MMA_AtomIJNS4_4SM904GMMA26MMA_64x128x16_F32F16F16_SSILNSP_5MajorE0ELSR_0ELNSP_7ScaleInE1ELSS_1EEEEEENS4_6LayoutINS5_IJSC_SC_SC_EEENS5_IJNSA_ILi0EEESX_SX_EEEEENS5_IJNS4_10UnderscoreES10_S10_EEEEENS4_13SM90_TMA_LOADENS4_14ComposedLayoutINS4_7SwizzleILi2ELi4ELi3EEENS4_18smem_ptr_flag_bitsILi16EEENSV_INS5_IJSB_SI_EEENS5_IJSI_SC_EEEEEEEvNS4_8identityENS4_23SM90_TMA_LOAD_MULTICASTES1C_vS1D_EENS_8epilogue10collective6detail29Sm90TmaWarpSpecializedAdapterINS1H_15DefaultEpilogueISK_SL_SL_NS1G_6thread17LinearCombinationISK_Li1EffLNS1L_9ScaleType4KindE0ELNS_15FloatRoundStyleE2ESK_EENS1_15EpilogueDefaultEEEEEvvEEEEvNT_6ParamsE,"",@"SHT_CUDA_INFO"
	.sectionflags	@""
	.align	4


	//----- nvinfo : EIATTR_CUDA_API_VERSION
	.align		4
        /*0000*/ 	.byte	0x04, 0x37
        /*0002*/ 	.short	(.L_21 - .L_20)
.L_20:
        /*0004*/ 	.word	0x00000082


	//----- nvinfo : EIATTR_KPARAM_INFO
	.align		4
.L_21:
        /*0008*/ 	.byte	0x04, 0x17
        /*000a*/ 	.short	(.L_23 - .L_22)
.L_22:
        /*000c*/ 	.word	0x00000000
        /*0010*/ 	.short	0x0000
        /*0012*/ 	.short	0x0070
        /*0014*/ 	.byte	0x00, 0xf0, 0x01, 0x10


	//----- nvinfo : EIATTR_SPARSE_MMA_MASK
	.align		4
.L_23:
        /*0018*/ 	.byte	0x03, 0x50
        /*001a*/ 	.short	0x0000


	//----- nvinfo : EIATTR_MAXREG_COUNT
	.align		4
        /*001c*/ 	.byte	0x03, 0x1b
        /*001e*/ 	.short	0x00a8


	//----- nvinfo : EIATTR_NUM_BARRIERS
	.align		4
        /*0020*/ 	.byte	0x02, 0x4c
        /*0022*/ 	.byte	0x01
	.zero		1


	//----- nvinfo : EIATTR_EXTERNS
	.align		4
        /*0024*/ 	.byte	0x04, 0x0f
        /*0026*/ 	.short	(.L_25 - .L_24)


	//   ....[0]....
	.align		4
.L_24:
        /*0028*/ 	.word	index@(__assertfail)


	//----- nvinfo : EIATTR_ANNOTATIONS
	.align		4
.L_25:
        /*002c*/ 	.byte	0x04, 0x55
        /*002e*/ 	.short	(.L_27 - .L_26)


	//   ....[0]....
.L_26:
        /*0030*/ 	.word	0x00000001
        /*0034*/ 	.byte	0xa0, 0x0f, 0x00, 0x00, 0x01, 0x00, 0x00, 0x00, 0x90, 0x63, 0x00, 0x00, 0x01, 0x00, 0x00, 0x00
        /*0044*/ 	.byte	0x00, 0x70, 0x00, 0x00


	//----- nvinfo : EIATTR_MERCURY_ISA_VERSION
	.align		4
.L_27:
        /*0048*/ 	.byte	0x03, 0x5f
        /*004a*/ 	.short	0x0101


	//----- nvinfo : EIATTR_INT_WARP_WIDE_INSTR_OFFSETS
	.align		4
        /*004c*/ 	.byte	0x04, 0x31
        /*004e*/ 	.short	(.L_29 - .L_28)


	//   ....[0]....
.L_28:
        /*0050*/ 	.word	0x00000760


	//   ....[1]....
        /*0054*/ 	.word	0x00000780


	//   ....[2]....
        /*0058*/ 	.word	0x000007a0


	//   ....[3]....
        /*005c*/ 	.word	0x000008e0


	//   ....[4]....
        /*0060*/ 	.word	0x000008f0


	//   ....[5]....
        /*0064*/ 	.word	0x00000900


	//   ....[6]....
        /*0068*/ 	.word	0x00000990


	//   ....[7]....
        /*006c*/ 	.word	0x000009e0


	//   ....[8]....
        /*0070*/ 	.word	0x00002010


	//----- nvinfo : EIATTR_COOP_GROUP_MASK_REGIDS
	.align		4
.L_29:
        /*0074*/ 	.byte	0x04, 0x29
        /*0076*/ 	.short	(.L_31 - .L_30)


	//   ....[0]....
.L_30:
        /*0078*/ 	.word	0xffffffff


	//   ....[1]....
        /*007c*/ 	.word	0xffffffff


	//   ....[2]....
        /*0080*/ 	.word	0xffffffff


	//   ....[3]....
        /*0084*/ 	.word	0xffffffff


	//   ....[4]....
        /*0088*/ 	.word	0xffffffff


	//   ....[5]....
        /*008c*/ 	.word	0xffffffff


	//   ....[6]....
        /*0090*/ 	.word	0xffffffff


	//----- nvinfo : EIATTR_COOP_GROUP_INSTR_OFFSETS
	.align		4
.L_31:
        /*0094*/ 	.byte	0x04, 0x28
        /*0096*/ 	.short	(.L_33 - .L_32)


	//   ....[0]....
.L_32:
        /*0098*/ 	.word	0x00000070


	//   ....[1]....
        /*009c*/ 	.word	0x00000080


	//   ....[2]....
        /*00a0*/ 	.word	0x00000140


	//   ....[3]....
        /*00a4*/ 	.word	0x00000510


	//   ....[4]....
        /*00a8*/ 	.word	0x00000550


	//   ....[5]....
        /*00ac*/ 	.word	0x00000920


	//   ....[6]....
        /*00b0*/ 	.word	0x00000b40


	//----- nvinfo : EIATTR_REG_RECONFIG
	.align		4
.L_33:
        /*00b4*/ 	.byte	0x01, 0x54
	.zero		2


	//----- nvinfo : EIATTR_SYSCALL_OFFSETS
	.align		4
        /*00b8*/ 	.byte	0x04, 0x46
        /*00ba*/ 	.short	(.L_35 - .L_34)


	//   ....[0]....
.L_34:
        /*00bc*/ 	.word	0x00001a50


	//----- nvinfo : EIATTR_MBARRIER_INSTR_OFFSETS
	.align		4
.L_35:
        /*00c0*/ 	.byte	0x04, 0x39
        /*00c2*/ 	.short	(.L_37 - .L_36)


	//   ....[0]....
.L_36:
        /*00c4*/ 	.word	0x000002a0
        /*00c8*/ 	.word	0x000000ff
        /*00cc*/ 	.word	0x00000000
        /*00d0*/ 	.short	0x0100
        /*00d2*/ 	.byte	0x08
	.zero		1


	//   ....[1]....
        /*00d4*/ 	.word	0x000002b0
        /*00d8*/ 	.word	0x000000ff
        /*00dc*/ 	.word	0x00000090
        /*00e0*/ 	.short	0x0100
        /*00e2*/ 	.byte	0x08
	.zero		1


	//   ....[2]....
        /*00e4*/ 	.word	0x000002c0
        /*00e8*/ 	.word	0x000000ff
        /*00ec*/ 	.word	0x00000008
        /*00f0*/ 	.short	0x0100
        /*00f2*/ 	.byte	0x08
	.zero		1


	//   ....[3]....
        /*00f4*/ 	.word	0x000002d0
        /*00f8*/ 	.word	0x000000ff
        /*00fc*/ 	.word	0x00000098
        /*0100*/ 	.short	0x0100
        /*0102*/ 	.byte	0x08
	.zero		1


	//   ....[4]....
        /*0104*/ 	.word	0x000002e0
        /*0108*/ 	.word	0x000000ff
        /*010c*/ 	.word	0x00000010
        /*0110*/ 	.short	0x0100
        /*0112*/ 	.byte	0x08
	.zero		1


	//   ....[5]....
        /*0114*/ 	.word	0x000002f0
        /*0118*/ 	.word	0x000000ff
        /*011c*/ 	.word	0x000000a0
        /*0120*/ 	.short	0x0100
        /*0122*/ 	.byte	0x08
	.zero		1


	//   ....[6]....
        /*0124*/ 	.word	0x00000300
        /*0128*/ 	.word	0x000000ff
        /*012c*/ 	.word	0x00000018
        /*0130*/ 	.short	0x0100
        /*0132*/ 	.byte	0x08
	.zero		1


	//   ....[7]....
        /*0134*/ 	.word	0x00000310
        /*0138*/ 	.word	0x000000ff
        /*013c*/ 	.word	0x000000a8
        /*0140*/ 	.short	0x0100
        /*0142*/ 	.byte	0x08
	.zero		1


	//   ....[8]....
        /*0144*/ 	.word	0x00000320
        /*0148*/ 	.word	0x000000ff
        /*014c*/ 	.word	0x00000020
        /*0150*/ 	.short	0x0100
        /*0152*/ 	.byte	0x08
	.zero		1


	//   ....[9]....
        /*0154*/ 	.word	0x00000330
        /*0158*/ 	.word	0x000000ff
        /*015c*/ 	.word	0x000000b0
        /*0160*/ 	.short	0x0100
        /*0162*/ 	.byte	0x08
	.zero		1


	//   ....[10]....
        /*0164*/ 	.word	0x00000340
        /*0168*/ 	.word	0x000000ff
        /*016c*/ 	.word	0x00000028
        /*0170*/ 	.short	0x0100
        /*0172*/ 	.byte	0x08
	.zero		1


	//   ....[11]....
        /*0174*/ 	.word	0x00000350
        /*0178*/ 	.word	0x000000ff
        /*017c*/ 	.word	0x000000b8
        /*0180*/ 	.short	0x0100
        /*0182*/ 	.byte	0x08
	.zero		1


	//   ....[12]....
        /*0184*/ 	.word	0x00000360
        /*0188*/ 	.word	0x000000ff
        /*018c*/ 	.word	0x00000030
        /*0190*/ 	.short	0x0100
        /*0192*/ 	.byte	0x08
	.zero		1


	//   ....[13]....
        /*0194*/ 	.word	0x00000370
        /*0198*/ 	.word	0x000000ff
        /*019c*/ 	.word	0x000000c0
        /*01a0*/ 	.short	0x0100
        /*01a2*/ 	.byte	0x08
	.zero		1


	//   ....[14]....
        /*01a4*/ 	.word	0x00000380
        /*01a8*/ 	.word	0x000000ff
        /*01ac*/ 	.word	0x00000038
        /*01b0*/ 	.short	0x0100
        /*01b2*/ 	.byte	0x08
	.zero		1


	//   ....[15]....
        /*01b4*/ 	.word	0x00000390
        /*01b8*/ 	.word	0x000000ff
        /*01bc*/ 	.word	0x000000c8
        /*01c0*/ 	.short	0x0100
        /*01c2*/ 	.byte	0x08
	.zero		1


	//   ....[16]....
        /*01c4*/ 	.word	0x000003a0
        /*01c8*/ 	.word	0x000000ff
        /*01cc*/ 	.word	0x00000040
        /*01d0*/ 	.short	0x0100
        /*01d2*/ 	.byte	0x08
	.zero		1


	//   ....[17]....
        /*01d4*/ 	.word	0x000003b0
        /*01d8*/ 	.word	0x000000ff
        /*01dc*/ 	.word	0x000000d0
        /*01e0*/ 	.short	0x0100
        /*01e2*/ 	.byte	0x08
	.zero		1


	//   ....[18]....
        /*01e4*/ 	.word	0x000003c0
        /*01e8*/ 	.word	0x000000ff
        /*01ec*/ 	.word	0x00000048
        /*01f0*/ 	.short	0x0100
        /*01f2*/ 	.byte	0x08
	.zero		1


	//   ....[19]....
        /*01f4*/ 	.word	0x000003d0
        /*01f8*/ 	.word	0x000000ff
        /*01fc*/ 	.word	0x000000d8
        /*0200*/ 	.short	0x0100
        /*0202*/ 	.byte	0x08
	.zero		1


	//   ....[20]....
        /*0204*/ 	.word	0x000003e0
        /*0208*/ 	.word	0x000000ff
        /*020c*/ 	.word	0x00000050
        /*0210*/ 	.short	0x0100
        /*0212*/ 	.byte	0x08
	.zero		1


	//   ....[21]....
        /*0214*/ 	.word	0x000003f0
        /*0218*/ 	.word	0x000000ff
        /*021c*/ 	.word	0x000000e0
        /*0220*/ 	.short	0x0100
        /*0222*/ 	.byte	0x08
	.zero		1


	//   ....[22]....
        /*0224*/ 	.word	0x00000400
        /*0228*/ 	.word	0x000000ff
        /*022c*/ 	.word	0x00000058
        /*0230*/ 	.short	0x0100
        /*0232*/ 	.byte	0x08
	.zero		1


	//   ....[23]....
        /*0234*/ 	.word	0x00000410
        /*0238*/ 	.word	0x000000ff
        /*023c*/ 	.word	0x000000e8
        /*0240*/ 	.short	0x0100
        /*0242*/ 	.byte	0x08
	.zero		1


	//   ....[24]....
        /*0244*/ 	.word	0x00000420
        /*0248*/ 	.word	0x000000ff
        /*024c*/ 	.word	0x00000060
        /*0250*/ 	.short	0x0100
        /*0252*/ 	.byte	0x08
	.zero		1


	//   ....[25]....
        /*0254*/ 	.word	0x00000430
        /*0258*/ 	.word	0x000000ff
        /*025c*/ 	.word	0x000000f0
        /*0260*/ 	.short	0x0100
        /*0262*/ 	.byte	0x08
	.zero		1


	//   ....[26]....
        /*0264*/ 	.word	0x00000440
        /*0268*/ 	.word	0x000000ff
        /*026c*/ 	.word	0x00000068
        /*0270*/ 	.short	0x0100
        /*0272*/ 	.byte	0x08
	.zero		1


	//   ....[27]....
        /*0274*/ 	.word	0x00000450
        /*0278*/ 	.word	0x000000ff
        /*027c*/ 	.word	0x000000f8
        /*0280*/ 	.short	0x0100
        /*0282*/ 	.byte	0x08
	.zero		1


	//   ....[28]....
        /*0284*/ 	.word	0x00000460
        /*0288*/ 	.word	0x000000ff
        /*028c*/ 	.word	0x00000070
        /*0290*/ 	.short	0x0100
        /*0292*/ 	.byte	0x08
	.zero		1


	//   ....[29]....
        /*0294*/ 	.word	0x00000470
        /*0298*/ 	.word	0x000000ff
        /*029c*/ 	.word	0x00000100
        /*02a0*/ 	.short	0x0100
        /*02a2*/ 	.byte	0x08
	.zero		1


	//   ....[30]....
        /*02a4*/ 	.word	0x00000480
        /*02a8*/ 	.word	0x000000ff
        /*02ac*/ 	.word	0x00000078
        /*02b0*/ 	.short	0x0100
        /*02b2*/ 	.byte	0x08
	.zero		1


	//   ....[31]....
        /*02b4*/ 	.word	0x00000490
        /*02b8*/ 	.word	0x000000ff
        /*02bc*/ 	.word	0x00000108
        /*02c0*/ 	.short	0x0100
        /*02c2*/ 	.byte	0x08
	.zero		1


	//   ....[32]....
        /*02c4*/ 	.word	0x000004a0
        /*02c8*/ 	.word	0x000000ff
        /*02cc*/ 	.word	0x00000080
        /*02d0*/ 	.short	0x0100
        /*02d2*/ 	.byte	0x08
	.zero		1


	//   ....[33]....
        /*02d4*/ 	.word	0x000004b0
        /*02d8*/ 	.word	0x000000ff
        /*02dc*/ 	.word	0x00000110
        /*02e0*/ 	.short	0x0100
        /*02e2*/ 	.byte	0x08
	.zero		1


	//   ....[34]....
        /*02e4*/ 	.word	0x000004c0
        /*02e8*/ 	.word	0x000000ff
        /*02ec*/ 	.word	0x00000088
        /*02f0*/ 	.short	0x0100
        /*02f2*/ 	.byte	0x08
	.zero		1


	//   ....[35]....
        /*02f4*/ 	.word	0x000004d0
        /*02f8*/ 	.word	0x000000ff
        /*02fc*/ 	.word	0x00000118
        /*0300*/ 	.short	0x0100
        /*0302*/ 	.byte	0x08
	.zero		1


	//   ....[36]....
        /*0304*/ 	.word	0x00000a20
        /*0308*/ 	.word	0x000000ff
        /*030c*/ 	.word	0x00000150
        /*0310*/ 	.short	0x0100
        /*0312*/ 	.byte	0x08
	.zero		1


	//   ....[37]....
        /*0314*/ 	.word	0x00000aa0
        /*0318*/ 	.word	0x000000ff
        /*031c*/ 	.word	0x00000158
        /*0320*/ 	.short	0x0100
        /*0322*/ 	.byte	0x08
	.zero		1


	//   ....[38]....
        /*0324*/ 	.word	0x00000ac0
        /*0328*/ 	.word	0x000000ff
        /*032c*/ 	.word	0x00000130
        /*0330*/ 	.short	0x0100
        /*0332*/ 	.byte	0x09
	.zero		1


	//   ....[39]....
        /*0334*/ 	.word	0x00000ad0
        /*0338*/ 	.word	0x000000ff
        /*033c*/ 	.word	0x00000138
        /*0340*/ 	.short	0x0100
        /*0342*/ 	.byte	0x09
	.zero		1


	//   ....[40]....
        /*0344*/ 	.word	0x00000ae0
        /*0348*/ 	.word	0x000000ff
        /*034c*/ 	.word	0x00000140
        /*0350*/ 	.short	0x0100
        /*0352*/ 	.byte	0x09
	.zero		1


	//   ....[41]....
        /*0354*/ 	.word	0x00000af0
        /*0358*/ 	.word	0x000000ff
        /*035c*/ 	.word	0x00000148
        /*0360*/ 	.short	0x0100
        /*0362*/ 	.byte	0x09
	.zero		1


	//   ....[42]....
        /*0364*/ 	.word	0x00001930
        /*0368*/ 	.word	0x0000005f
        /*036c*/ 	.word	0x00000000
        /*0370*/ 	.short	0x010a
        /*0372*/ 	.byte	0x2a
	.zero		1


	//   ....[43]....
        /*0374*/ 	.word	0x00001ad0
        /*0378*/ 	.word	0x00000003
        /*037c*/ 	.word	0x00000000
        /*0380*/ 	.short	0x010a
        /*0382*/ 	.byte	0x3f
	.zero		1


	//   ....[44]....
        /*0384*/ 	.word	0x00001b10
        /*0388*/ 	.word	0x00000003
        /*038c*/ 	.word	0x00000000
        /*0390*/ 	.short	0x010a
        /*0392*/ 	.byte	0x3f
	.zero		1


	//   ....[45]....
        /*0394*/ 	.word	0x00001d10
        /*0398*/ 	.word	0x000000ff
        /*039c*/ 	.word	0x00000000
        /*03a0*/ 	.short	0x010a
        /*03a2*/ 	.byte	0x04
	.zero		1


	//   ....[46]....
        /*03a4*/ 	.word	0x00001d50
        /*03a8*/ 	.word	0x000000ff
        /*03ac*/ 	.word	0x00000000
        /*03b0*/ 	.short	0x010a
        /*03b2*/ 	.byte	0x04
	.zero		1


	//   ....[47]....
        /*03b4*/ 	.word	0x00001eb0
        /*03b8*/ 	.word	0x00000005
        /*03bc*/ 	.word	0x00000000
        /*03c0*/ 	.short	0x0101
        /*03c2*/ 	.byte	0x3f
	.zero		1


	//   ....[48]....
        /*03c4*/ 	.word	0x00001fb0
        /*03c8*/ 	.word	0x00000060
        /*03cc*/ 	.word	0x00000000
        /*03d0*/ 	.short	0x0101
        /*03d2*/ 	.byte	0x2f
	.zero		1


	//   ....[49]....
        /*03d4*/ 	.word	0x000020b0
        /*03d8*/ 	.word	0x00000003
        /*03dc*/ 	.word	0x00000000
        /*03e0*/ 	.short	0x0101
        /*03e2*/ 	.byte	0x3f
	.zero		1


	//   ....[50]....
        /*03e4*/ 	.word	0x00002170
        /*03e8*/ 	.word	0x0000005f
        /*03ec*/ 	.word	0x00000010
        /*03f0*/ 	.short	0x010a
        /*03f2*/ 	.byte	0x2a
	.zero		1


	//   ....[51]....
        /*03f4*/ 	.word	0x000063b0
        /*03f8*/ 	.word	0x00000062
        /*03fc*/ 	.word	0x00000000
        /*0400*/ 	.short	0x0101
        /*0402*/ 	.byte	0x2f
	.zero		1


	//   ....[52]....
        /*0404*/ 	.word	0x00006d50
        /*0408*/ 	.word	0x0000000e
        /*040c*/ 	.word	0x00000090
        /*0410*/ 	.short	0x010a
        /*0412*/ 	.byte	0x3f
	.zero		1


	//   ....[53]....
        /*0414*/ 	.word	0x00007110
        /*0418*/ 	.word	0x00000005
        /*041c*/ 	.word	0x00000158
        /*0420*/ 	.short	0x0101
        /*0422*/ 	.byte	0x3f
	.zero		1


	//   ....[54]....
        /*0424*/ 	.word	0x000078a0
        /*0428*/ 	.word	0x00000009
        /*042c*/ 	.word	0x00000000
        /*0430*/ 	.short	0x010a
        /*0432*/ 	.byte	0x3f
	.zero		1


	//   ....[55]....
        /*0434*/ 	.word	0x00007920
        /*0438*/ 	.word	0x00000008
        /*043c*/ 	.word	0x00000000
        /*0440*/ 	.short	0x010a
        /*0442*/ 	.byte	0x3f
	.zero		1


	//   ....[56]....
        /*0444*/ 	.word	0x000079b0
        /*0448*/ 	.word	0x00000009
        /*044c*/ 	.word	0x00000000
        /*0450*/ 	.short	0x010a
        /*0452*/ 	.byte	0x3f
	.zero		1


	//   ....[57]....
        /*0454*/ 	.word	0x00007a40
        /*0458*/ 	.word	0x00000008
        /*045c*/ 	.word	0x00000000
        /*0460*/ 	.short	0x010a
        /*0462*/ 	.byte	0x3f
	.zero		1


	//   ....[58]....
        /*0464*/ 	.word	0x00007ad0
        /*0468*/ 	.word	0x00000009
        /*046c*/ 	.word	0x00000000
        /*0470*/ 	.short	0x010a
        /*0472*/ 	.byte	0x3f
	.zero		1


	//   ....[59]....
        /*0474*/ 	.word	0x00007b60
        /*0478*/ 	.word	0x00000008
        /*047c*/ 	.word	0x00000000
        /*0480*/ 	.short	0x010a
        /*0482*/ 	.byte	0x3f
	.zero		1


	//   ....[60]....
        /*0484*/ 	.word	0x00007bf0
        /*0488*/ 	.word	0x00000009
        /*048c*/ 	.word	0x00000000
        /*0490*/ 	.short	0x010a
        /*0492*/ 	.byte	0x3f
	.zero		1


	//   ....[61]....
        /*0494*/ 	.word	0x00007c80
        /*0498*/ 	.word	0x00000008
        /*049c*/ 	.word	0x00000000
        /*04a0*/ 	.short	0x010a
        /*04a2*/ 	.byte	0x3f
	.zero		1


	//   ....[62]....
        /*04a4*/ 	.word	0x00007d10
        /*04a8*/ 	.word	0x00000009
        /*04ac*/ 	.word	0x00000000
        /*04b0*/ 	.short	0x010a
        /*04b2*/ 	.byte	0x3f
	.zero		1


	//   ....[63]....
        /*04b4*/ 	.word	0x00007da0
        /*04b8*/ 	.word	0x00000008
        /*04bc*/ 	.word	0x00000000
        /*04c0*/ 	.short	0x010a
        /*04c2*/ 	.byte	0x3f
	.zero		1


	//   ....[64]....
        /*04c4*/ 	.word	0x00007e30
        /*04c8*/ 	.word	0x00000009
        /*04cc*/ 	.word	0x00000000
        /*04d0*/ 	.short	0x010a
        /*04d2*/ 	.byte	0x3f
	.zero		1


	//   ....[65]....
        /*04d4*/ 	.word	0x00007ec0
        /*04d8*/ 	.word	0x00000008
        /*04dc*/ 	.word	0x00000000
        /*04e0*/ 	.short	0x010a
        /*04e2*/ 	.byte	0x3f
	.zero		1


	//   ....[66]....
        /*04e4*/ 	.word	0x00007f50
        /*04e8*/ 	.word	0x00000009
        /*04ec*/ 	.word	0x00000000
        /*04f0*/ 	.short	0x010a
        /*04f2*/ 	.byte	0x3f
	.zero		1


	//   ....[67]....
        /*04f4*/ 	.word	0x00007fe0
        /*04f8*/ 	.word	0x00000008
        /*04fc*/ 	.word	0x00000000
        /*0500*/ 	.short	0x010a
        /*0502*/ 	.byte	0x3f
	.zero		1


	//   ....[68]....
        /*0504*/ 	.word	0x00008070
        /*0508*/ 	.word	0x00000009
        /*050c*/ 	.word	0x00000000
        /*0510*/ 	.short	0x010a
        /*0512*/ 	.byte	0x3f
	.zero		1


	//   ....[69]....
        /*0514*/ 	.word	0x00008100
        /*0518*/ 	.word	0x00000008
        /*051c*/ 	.word	0x00000000
        /*0520*/ 	.short	0x010a
        /*0522*/ 	.byte	0x3f
	.zero		1


	//   ....[70]....
        /*0524*/ 	.word	0x00008190
        /*0528*/ 	.word	0x0000000b
        /*052c*/ 	.word	0x00000000
        /*0530*/ 	.short	0x010a
        /*0532*/ 	.byte	0x3f
	.zero		1


	//   ....[71]....
        /*0534*/ 	.word	0x00008220
        /*0538*/ 	.word	0x00000003
        /*053c*/ 	.word	0x00000000
        /*0540*/ 	.short	0x010a
        /*0542*/ 	.byte	0x3f
	.zero		1


	//   ....[72]....
        /*0544*/ 	.word	0x00008280
        /*0548*/ 	.word	0x00000061
        /*054c*/ 	.word	0x00000000
        /*0550*/ 	.short	0x010a
        /*0552*/ 	.byte	0x3f
	.zero		1


	//   ....[73]....
        /*0554*/ 	.word	0x000082d0
        /*0558*/ 	.word	0x00000003
        /*055c*/ 	.word	0x00000000
        /*0560*/ 	.short	0x010a
        /*0562*/ 	.byte	0x3f
	.zero		1


	//   ....[74]....
        /*0564*/ 	.word	0x00008330
        /*0568*/ 	.word	0x00000005
        /*056c*/ 	.word	0x00000000
        /*0570*/ 	.short	0x010a
        /*0572*/ 	.byte	0x3f
	.zero		1


	//   ....[75]....
        /*0574*/ 	.word	0x00008380
        /*0578*/ 	.word	0x00000061
        /*057c*/ 	.word	0x00000010
        /*0580*/ 	.short	0x010a
        /*0582*/ 	.byte	0x3f
	.zero		1


	//   ....[76]....
        /*0584*/ 	.word	0x00008450
        /*0588*/ 	.word	0x0000000e
        /*058c*/ 	.word	0x00000090
        /*0590*/ 	.short	0x010a
        /*0592*/ 	.byte	0x3f
	.zero		1


	//   ....[77]....
        /*0594*/ 	.word	0x00008520
        /*0598*/ 	.word	0x00000009
        /*059c*/ 	.word	0x00000000
        /*05a0*/ 	.short	0x010a
        /*05a2*/ 	.byte	0x3f
	.zero		1


	//   ....[78]....
        /*05a4*/ 	.word	0x00008570
        /*05a8*/ 	.word	0x00000008
        /*05ac*/ 	.word	0x00000000
        /*05b0*/ 	.short	0x010a
        /*05b2*/ 	.byte	0x3f
	.zero		1


	//   ....[79]....
        /*05b4*/ 	.word	0x000085c0
        /*05b8*/ 	.word	0x00000009
        /*05bc*/ 	.word	0x00000000
        /*05c0*/ 	.short	0x010a
        /*05c2*/ 	.byte	0x3f
	.zero		1


	//   ....[80]....
        /*05c4*/ 	.word	0x00008610
        /*05c8*/ 	.word	0x00000008
        /*05cc*/ 	.word	0x00000000
        /*05d0*/ 	.short	0x010a
        /*05d2*/ 	.byte	0x3f
	.zero		1


	//   ....[81]....
        /*05d4*/ 	.word	0x00008660
        /*05d8*/ 	.word	0x00000009
        /*05dc*/ 	.word	0x00000000
        /*05e0*/ 	.short	0x010a
        /*05e2*/ 	.byte	0x3f
	.zero		1


	//   ....[82]....
        /*05e4*/ 	.word	0x000086b0
        /*05e8*/ 	.word	0x00000008
        /*05ec*/ 	.word	0x00000000
        /*05f0*/ 	.short	0x010a
        /*05f2*/ 	.byte	0x3f
	.zero		1


	//   ....[83]....
        /*05f4*/ 	.word	0x00008700
        /*05f8*/ 	.word	0x00000009
        /*05fc*/ 	.word	0x00000000
        /*0600*/ 	.short	0x010a
        /*0602*/ 	.byte	0x3f
	.zero		1


	//   ....[84]....
        /*0604*/ 	.word	0x00008750
        /*0608*/ 	.word	0x00000008
        /*060c*/ 	.word	0x00000000
        /*0610*/ 	.short	0x010a
        /*0612*/ 	.byte	0x3f
	.zero		1


	//   ....[85]....
        /*0614*/ 	.word	0x000087a0
        /*0618*/ 	.word	0x00000009
        /*061c*/ 	.word	0x00000000
        /*0620*/ 	.short	0x010a
        /*0622*/ 	.byte	0x3f
	.zero		1


	//   ....[86]....
        /*0624*/ 	.word	0x000087f0
        /*0628*/ 	.word	0x00000008
        /*062c*/ 	.word	0x00000000
        /*0630*/ 	.short	0x010a
        /*0632*/ 	.byte	0x3f
	.zero		1


	//   ....[87]....
        /*0634*/ 	.word	0x00008840
        /*0638*/ 	.word	0x00000009
        /*063c*/ 	.word	0x00000000
        /*0640*/ 	.short	0x010a
        /*0642*/ 	.byte	0x3f
	.zero		1


	//   ....[88]....
        /*0644*/ 	.word	0x00008890
        /*0648*/ 	.word	0x00000008
        /*064c*/ 	.word	0x00000000
        /*0650*/ 	.short	0x010a
        /*0652*/ 	.byte	0x3f
	.zero		1


	//   ....[89]....
        /*0654*/ 	.word	0x000088e0
        /*0658*/ 	.word	0x00000009
        /*065c*/ 	.word	0x00000000
        /*0660*/ 	.short	0x010a
        /*0662*/ 	.byte	0x3f
	.zero		1


	//   ....[90]....
        /*0664*/ 	.word	0x00008930
        /*0668*/ 	.word	0x00000008
        /*066c*/ 	.word	0x00000000
        /*0670*/ 	.short	0x010a
        /*0672*/ 	.byte	0x3f
	.zero		1


	//   ....[91]....
        /*0674*/ 	.word	0x00008980
        /*0678*/ 	.word	0x00000009
        /*067c*/ 	.word	0x00000000
        /*0680*/ 	.short	0x010a
        /*0682*/ 	.byte	0x3f
	.zero		1


	//   ....[92]....
        /*0684*/ 	.word	0x000089d0
        /*0688*/ 	.word	0x00000008
        /*068c*/ 	.word	0x00000000
        /*0690*/ 	.short	0x010a
        /*0692*/ 	.byte	0x3f
	.zero		1


	//   ....[93]....
        /*0694*/ 	.word	0x00008a20
        /*0698*/ 	.word	0x0000000b
        /*069c*/ 	.word	0x00000000
        /*06a0*/ 	.short	0x010a
        /*06a2*/ 	.byte	0x3f
	.zero		1


	//----- nvinfo : EIATTR_NUM_MBARRIERS
	.align		4
.L_37:
        /*06a4*/ 	.byte	0x03, 0x38
        /*06a6*/ 	.short	0x002a


	//----- nvinfo : EIATTR_EXIT_INSTR_OFFSETS
	.align		4
        /*06a8*/ 	.byte	0x04, 0x1c
        /*06aa*/ 	.short	(.L_39 - .L_38)


	//   ....[0]....
.L_38:
        /*06ac*/ 	.word	0x000015e0


	//   ....[1]....
        /*06b0*/ 	.word	0x00001640


	//   ....[2]....
        /*06b4*/ 	.word	0x00006a40


	//   ....[3]....
        /*06b8*/ 	.word	0x00006a70


	//   ....[4]....
        /*06bc*/ 	.word	0x00008270


	//----- nvinfo : EIATTR_MAX_THREADS
	.align		4
.L_39:
        /*06c0*/ 	.byte	0x04, 0x05
        /*06c2*/ 	.short	(.L_41 - .L_40)
.L_40:
        /*06c4*/ 	.word	0x00000180
        /*06c8*/ 	.word	0x00000001
        /*06cc*/ 	.word	0x00000001


	//----- nvinfo : EIATTR_CRS_STACK_SIZE
	.align		4
.L_41:
        /*06d0*/ 	.byte	0x04, 0x1e
        /*06d2*/ 	.short	(.L_43 - .L_42)
.L_42:
        /*06d4*/ 	.word	0x00000000


	//----- nvinfo : EIATTR_CBANK_PARAM_SIZE
	.align		4
.L_43:
        /*06d8*/ 	.byte	0x03, 0x19
        /*06da*/ 	.short	0x0470


	//----- nvinfo : EIATTR_PARAM_CBANK
	.align		4
        /*06dc*/ 	.byte	0x04, 0x0a
        /*06de*/ 	.short	(.L_45 - .L_44)
	.align		4
.L_44:
        /*06e0*/ 	.word	index@(.nv.constant0._ZN7cutlass13device_kernelINS_4gemm6kernel13GemmUniversalIN4cute5tupleIJiiiiEEENS1_10collective13CollectiveMmaINS1_34MainloopSm90TmaGmmaWarpSpecializedILi18ENS5_IJNS4_1CILi8EEENSA_ILi1EEESC_EEENS1_32KernelTmaWarpSpecializedPingpongEEENS5_IJNSA_ILi64EEENSA_ILi128EEENSA_ILi32EEEEEENS_6half_tENS5_IJlSC_lEEESK_SL_NS4_8TiledMMAINS4_8MMA_AtomIJNS4_4SM904GMMA26MMA_64x128x16_F32F16F16_SSILNSP_5MajorE0ELSR_0ELNSP_7ScaleInE1ELSS_1EEEEEENS4_6LayoutINS5_IJSC_SC_SC_EEENS5_IJNSA_ILi0EEESX_SX_EEEEENS5_IJNS4_10UnderscoreES10_S10_EEEEENS4_13SM90_TMA_LOADENS4_14ComposedLayoutINS4_7SwizzleILi2ELi4ELi3EEENS4_18smem_ptr_flag_bitsILi16EEENSV_INS5_IJSB_SI_EEENS5_IJSI_SC_EEEEEEEvNS4_8identityENS4_23SM90_TMA_LOAD_MULTICASTES1C_vS1D_EENS_8epilogue10collective6detail29Sm90TmaWarpSpecializedAdapterINS1H_15DefaultEpilogueISK_SL_SL_NS1G_6thread17LinearCombinationISK_Li1EffLNS1L_9ScaleType4KindE0ELNS_15FloatRoundStyleE2ESK_EENS1_15EpilogueDefaultEEEEEvvEEEEvNT_6ParamsE)
        /*06e4*/ 	.short	0x0210
        /*06e6*/ 	.short	0x0470


	//----- nvinfo : EIATTR_SW_WAR
	.align		4
.L_45:
        /*06e8*/ 	.byte	0x04, 0x36
        /*06ea*/ 	.short	(.L_47 - .L_46)
.L_46:
        /*06ec*/ 	.word	0x00000008
.L_47:


//--------------------- .nv.callgraph             --------------------------
	.section	.nv.callgraph,"",@"SHT_CUDA_CALLGRAPH"
	.align	4
	.sectionentsize	8
	.align		4
        /*0000*/ 	.word	0x00000000
	.align		4
        /*0004*/ 	.word	0xffffffff
	.align		4
        /*0008*/ 	.word	index@(_ZN7cutlass13device_kernelINS_4gemm6kernel13GemmUniversalIN4cute5tupleIJiiiiEEENS1_10collective13CollectiveMmaINS1_34MainloopSm90TmaGmmaWarpSpecializedILi18ENS5_IJNS4_1CILi8EEENSA_ILi1EEESC_EEENS1_32KernelTmaWarpSpecializedPingpongEEENS5_IJNSA_ILi64EEENSA_ILi128EEENSA_ILi32EEEEEENS_6half_tENS5_IJlSC_lEEESK_SL_NS4_8TiledMMAINS4_8MMA_AtomIJNS4_4SM904GMMA26MMA_64x128x16_F32F16F16_SSILNSP_5MajorE0ELSR_0ELNSP_7ScaleInE1ELSS_1EEEEEENS4_6LayoutINS5_IJSC_SC_SC_EEENS5_IJNSA_ILi0EEESX_SX_EEEEENS5_IJNS4_10UnderscoreES10_S10_EEEEENS4_13SM90_TMA_LOADENS4_14ComposedLayoutINS4_7SwizzleILi2ELi4ELi3EEENS4_18smem_ptr_flag_bitsILi16EEENSV_INS5_IJSB_SI_EEENS5_IJSI_SC_EEEEEEEvNS4_8identityENS4_23SM90_TMA_LOAD_MULTICASTES1C_vS1D_EENS_8epilogue10collective6detail29Sm90TmaWarpSpecializedAdapterINS1H_15DefaultEpilogueISK_SL_SL_NS1G_6thread17LinearCombinationISK_Li1EffLNS1L_9ScaleType4KindE0ELNS_15FloatRoundStyleE2ESK_EENS1_15EpilogueDefaultEEEEEvvEEEEvNT_6ParamsE)
	.align		4
        /*000c*/ 	.word	index@(__assertfail)
	.align		4
        /*0010*/ 	.word	0x00000000
	.align		4
        /*0014*/ 	.word	0xfffffffe
	.align		4
        /*0018*/ 	.word	0x00000000
	.align		4
        /*001c*/ 	.word	0xfffffffd
	.align		4
        /*0020*/ 	.word	0x00000000
	.align		4
        /*0024*/ 	.word	0xfffffffc


//--------------------- .nv.constant4             --------------------------
	.section	.nv.constant4,"a",@progbits
	.align	8
	.align		8
.nv.constant4:
        /*0000*/ 	.dword	__assertfail
	.align		8
        /*0008*/ 	.dword	__unnamed_1
	.align		8
        /*0010*/ 	.dword	_ZN40_INTERNAL_177fab88_4_k_cu_271f9c9d_271204cuda3std3__45__cpo5beginE
	.align		8
        /*0018*/ 	.dword	_ZN40_INTERNAL_177fab88_4_k_cu_271f9c9d_271204cuda3std3__45__cpo3endE
	.align		8
        /*0020*/ 	.dword	_ZN40_INTERNAL_177fab88_4_k_cu_271f9c9d_271204cuda3std3__45__cpo6cbeginE
	.align		8
        /*0028*/ 	.dword	_ZN40_INTERNAL_177fab88_4_k_cu_271f9c9d_271204cuda3std3__45__cpo4cendE
	.align		8
        /*0030*/ 	.dword	_ZN40_INTERNAL_177fab88_4_k_cu_271f9c9d_271204cuda3std3__442_GLOBAL__N__177fab88_4_k_cu_271f9c9d_271206ignoreE
	.align		8
        /*0038*/ 	.dword	_ZN40_INTERNAL_177fab88_4_k_cu_271f9c9d_271204cuda3std3__419piecewise_constructE
	.align		8
        /*0040*/ 	.dword	_ZN40_INTERNAL_177fab88_4_k_cu_271f9c9d_271204cuda3std3__48in_placeE
	.align		8
        /*0048*/ 	.dword	_ZN40_INTERNAL_177fab88_4_k_cu_271f9c9d_271204cuda3std6ranges3__45__cpo4swapE
	.align		8
        /*0050*/ 	.dword	_ZN40_INTERNAL_177fab88_4_k_cu_271f9c9d_271204cuda3std6ranges3__45__cpo9iter_moveE
	.align		8
        /*0058*/ 	.dword	_ZN40_INTERNAL_177fab88_4_k_cu_271f9c9d_271204cute7productE
	.align		8
        /*0060*/ 	.dword	_ZN40_INTERNAL_177fab88_4_k_cu_271f9c9d_271204cute1_E
	.align		8
        /*0068*/ 	.dword	$str$22
	.align		8
        /*0070*/ 	.dword	$str$23


//--------------------- .text._ZN7cutlass13device_kernelINS_4gemm6kernel13GemmUniversalIN4cute5tupleIJiiiiEEENS1_10collective13CollectiveMmaINS1_34MainloopSm90TmaGmmaWarpSpecializedILi18ENS5_IJNS4_1CILi8EEENSA_ILi1EEESC_EEENS1_32KernelTmaWarpSpecializedPingpongEEENS5_IJNSA_ILi64EEENSA_ILi128EEENSA_ILi32EEEEEENS_6half_tENS5_IJlSC_lEEESK_SL_NS4_8TiledMMAINS4_8MMA_AtomIJNS4_4SM904GMMA26MMA_64x128x16_F32F16F16_SSILNSP_5MajorE0ELSR_0ELNSP_7ScaleInE1ELSS_1EEEEEENS4_6LayoutINS5_IJSC_SC_SC_EEENS5_IJNSA_ILi0EEESX_SX_EEEEENS5_IJNS4_10UnderscoreES10_S10_EEEEENS4_13SM90_TMA_LOADENS4_14ComposedLayoutINS4_7SwizzleILi2ELi4ELi3EEENS4_18smem_ptr_flag_bitsILi16EEENSV_INS5_IJSB_SI_EEENS5_IJSI_SC_EEEEEEEvNS4_8identityENS4_23SM90_TMA_LOAD_MULTICASTES1C_vS1D_EENS_8epilogue10collective6detail29Sm90TmaWarpSpecializedAdapterINS1H_15DefaultEpilogueISK_SL_SL_NS1G_6thread17LinearCombinationISK_Li1EffLNS1L_9ScaleType4KindE0ELNS_15FloatRoundStyleE2ESK_EENS1_15EpilogueDefaultEEEEEvvEEEEvNT_6ParamsE --------------------------
	.section	.text._ZN7cutlass13device_kernelINS_4gemm6kernel13GemmUniversalIN4cute5tupleIJiiiiEEENS1_10collective13CollectiveMmaINS1_34MainloopSm90TmaGmmaWarpSpecializedILi18ENS5_IJNS4_1CILi8EEENSA_ILi1EEESC_EEENS1_32KernelTmaWarpSpecializedPingpongEEENS5_IJNSA_ILi64EEENSA_ILi128EEENSA_ILi32EEEEEENS_6half_tENS5_IJlSC_lEEESK_SL_NS4_8TiledMMAINS4_8MMA_AtomIJNS4_4SM904GMMA26MMA_64x128x16_F32F16F16_SSILNSP_5MajorE0ELSR_0ELNSP_7ScaleInE1ELSS_1EEEEEENS4_6LayoutINS5_IJSC_SC_SC_EEENS5_IJNSA_ILi0EEESX_SX_EEEEENS5_IJNS4_10UnderscoreES10_S10_EEEEENS4_13SM90_TMA_LOADENS4_14ComposedLayoutINS4_7SwizzleILi2ELi4ELi3EEENS4_18smem_ptr_flag_bitsILi16EEENSV_INS5_IJSB_SI_EEENS5_IJSI_SC_EEEEEEEvNS4_8identityENS4_23SM90_TMA_LOAD_MULTICASTES1C_vS1D_EENS_8epilogue10collective6detail29Sm90TmaWarpSpecializedAdapterINS1H_15DefaultEpilogueISK_SL_SL_NS1G_6thread17LinearCombinationISK_Li1EffLNS1L_9ScaleType4KindE0ELNS_15FloatRoundStyleE2ESK_EENS1_15EpilogueDefaultEEEEEvvEEEEvNT_6ParamsE,"ax",@progbits
	.align	128
.text._ZN7cutlass13device_kernelINS_4gemm6kernel13GemmUniversalIN4cute5tupleIJiiiiEEENS1_10collective13CollectiveMmaINS1_34MainloopSm90TmaGmmaWarpSpecializedILi18ENS5_IJNS4_1CILi8EEENSA_ILi1EEESC_EEENS1_32KernelTmaWarpSpecializedPingpongEEENS5_IJNSA_ILi64EEENSA_ILi128EEENSA_ILi32EEEEEENS_6half_tENS5_IJlSC_lEEESK_SL_NS4_8TiledMMAINS4_8MMA_AtomIJNS4_4SM904GMMA26MMA_64x128x16_F32F16F16_SSILNSP_5MajorE0ELSR_0ELNSP_7ScaleInE1ELSS_1EEEEEENS4_6LayoutINS5_IJSC_SC_SC_EEENS5_IJNSA_ILi0EEESX_SX_EEEEENS5_IJNS4_10UnderscoreES10_S10_EEEEENS4_13SM90_TMA_LOADENS4_14ComposedLayoutINS4_7SwizzleILi2ELi4ELi3EEENS4_18smem_ptr_flag_bitsILi16EEENSV_INS5_IJSB_SI_EEENS5_IJSI_SC_EEEEEEEvNS4_8identityENS4_23SM90_TMA_LOAD_MULTICASTES1C_vS1D_EENS_8epilogue10collective6detail29Sm90TmaWarpSpecializedAdapterINS1H_15DefaultEpilogueISK_SL_SL_NS1G_6thread17LinearCombinationISK_Li1EffLNS1L_9ScaleType4KindE0ELNS_15FloatRoundStyleE2ESK_EENS1_15EpilogueDefaultEEEEEvvEEEEvNT_6ParamsE:
        .type           _ZN7cutlass13device_kernelINS_4gemm6kernel13GemmUniversalIN4cute5tupleIJiiiiEEENS1_10collective13CollectiveMmaINS1_34MainloopSm90TmaGmmaWarpSpecializedILi18ENS5_IJNS4_1CILi8EEENSA_ILi1EEESC_EEENS1_32KernelTmaWarpSpecializedPingpongEEENS5_IJNSA_ILi64EEENSA_ILi128EEENSA_ILi32EEEEEENS_6half_tENS5_IJlSC_lEEESK_SL_NS4_8TiledMMAINS4_8MMA_AtomIJNS4_4SM904GMMA26MMA_64x128x16_F32F16F16_SSILNSP_5MajorE0ELSR_0ELNSP_7ScaleInE1ELSS_1EEEEEENS4_6LayoutINS5_IJSC_SC_SC_EEENS5_IJNSA_ILi0EEESX_SX_EEEEENS5_IJNS4_10UnderscoreES10_S10_EEEEENS4_13SM90_TMA_LOADENS4_14ComposedLayoutINS4_7SwizzleILi2ELi4ELi3EEENS4_18smem_ptr_flag_bitsILi16EEENSV_INS5_IJSB_SI_EEENS5_IJSI_SC_EEEEEEEvNS4_8identityENS4_23SM90_TMA_LOAD_MULTICASTES1C_vS1D_EENS_8epilogue10collective6detail29Sm90TmaWarpSpecializedAdapterINS1H_15DefaultEpilogueISK_SL_SL_NS1G_6thread17LinearCombinationISK_Li1EffLNS1L_9ScaleType4KindE0ELNS_15FloatRoundStyleE2ESK_EENS1_15EpilogueDefaultEEEEEvvEEEEvNT_6ParamsE,@function
        .size           _ZN7cutlass13device_kernelINS_4gemm6kernel13GemmUniversalIN4cute5tupleIJiiiiEEENS1_10collective13CollectiveMmaINS1_34MainloopSm90TmaGmmaWarpSpecializedILi18ENS5_IJNS4_1CILi8EEENSA_ILi1EEESC_EEENS1_32KernelTmaWarpSpecializedPingpongEEENS5_IJNSA_ILi64EEENSA_ILi128EEENSA_ILi32EEEEEENS_6half_tENS5_IJlSC_lEEESK_SL_NS4_8TiledMMAINS4_8MMA_AtomIJNS4_4SM904GMMA26MMA_64x128x16_F32F16F16_SSILNSP_5MajorE0ELSR_0ELNSP_7ScaleInE1ELSS_1EEEEEENS4_6LayoutINS5_IJSC_SC_SC_EEENS5_IJNSA_ILi0EEESX_SX_EEEEENS5_IJNS4_10UnderscoreES10_S10_EEEEENS4_13SM90_TMA_LOADENS4_14ComposedLayoutINS4_7SwizzleILi2ELi4ELi3EEENS4_18smem_ptr_flag_bitsILi16EEENSV_INS5_IJSB_SI_EEENS5_IJSI_SC_EEEEEEEvNS4_8identityENS4_23SM90_TMA_LOAD_MULTICASTES1C_vS1D_EENS_8epilogue10collective6detail29Sm90TmaWarpSpecializedAdapterINS1H_15DefaultEpilogueISK_SL_SL_NS1G_6thread17LinearCombinationISK_Li1EffLNS1L_9ScaleType4KindE0ELNS_15FloatRoundStyleE2ESK_EENS1_15EpilogueDefaultEEEEEvvEEEEvNT_6ParamsE,(.L_x_230 - _ZN7cutlass13device_kernelINS_4gemm6kernel13GemmUniversalIN4cute5tupleIJiiiiEEENS1_10collective13CollectiveMmaINS1_34MainloopSm90TmaGmmaWarpSpecializedILi18ENS5_IJNS4_1CILi8EEENSA_ILi1EEESC_EEENS1_32KernelTmaWarpSpecializedPingpongEEENS5_IJNSA_ILi64EEENSA_ILi128EEENSA_ILi32EEEEEENS_6half_tENS5_IJlSC_lEEESK_SL_NS4_8TiledMMAINS4_8MMA_AtomIJNS4_4SM904GMMA26MMA_64x128x16_F32F16F16_SSILNSP_5MajorE0ELSR_0ELNSP_7ScaleInE1ELSS_1EEEEEENS4_6LayoutINS5_IJSC_SC_SC_EEENS5_IJNSA_ILi0EEESX_SX_EEEEENS5_IJNS4_10UnderscoreES10_S10_EEEEENS4_13SM90_TMA_LOADENS4_14ComposedLayoutINS4_7SwizzleILi2ELi4ELi3EEENS4_18smem_ptr_flag_bitsILi16EEENSV_INS5_IJSB_SI_EEENS5_IJSI_SC_EEEEEEEvNS4_8identityENS4_23SM90_TMA_LOAD_MULTICASTES1C_vS1D_EENS_8epilogue10collective6detail29Sm90TmaWarpSpecializedAdapterINS1H_15DefaultEpilogueISK_SL_SL_NS1G_6thread17LinearCombinationISK_Li1EffLNS1L_9ScaleType4KindE0ELNS_15FloatRoundStyleE2ESK_EENS1_15EpilogueDefaultEEEEEvvEEEEvNT_6ParamsE)
        .other          _ZN7cutlass13device_kernelINS_4gemm6kernel13GemmUniversalIN4cute5tupleIJiiiiEEENS1_10collective13CollectiveMmaINS1_34MainloopSm90TmaGmmaWarpSpecializedILi18ENS5_IJNS4_1CILi8EEENSA_ILi1EEESC_EEENS1_32KernelTmaWarpSpecializedPingpongEEENS5_IJNSA_ILi64EEENSA_ILi128EEENSA_ILi32EEEEEENS_6half_tENS5_IJlSC_lEEESK_SL_NS4_8TiledMMAINS4_8MMA_AtomIJNS4_4SM904GMMA26MMA_64x128x16_F32F16F16_SSILNSP_5MajorE0ELSR_0ELNSP_7ScaleInE1ELSS_1EEEEEENS4_6LayoutINS5_IJSC_SC_SC_EEENS5_IJNSA_ILi0EEESX_SX_EEEEENS5_IJNS4_10UnderscoreES10_S10_EEEEENS4_13SM90_TMA_LOADENS4_14ComposedLayoutINS4_7SwizzleILi2ELi4ELi3EEENS4_18smem_ptr_flag_bitsILi16EEENSV_INS5_IJSB_SI_EEENS5_IJSI_SC_EEEEEEEvNS4_8identityENS4_23SM90_TMA_LOAD_MULTICASTES1C_vS1D_EENS_8epilogue10collective6detail29Sm90TmaWarpSpecializedAdapterINS1H_15DefaultEpilogueISK_SL_SL_NS1G_6thread17LinearCombinationISK_Li1EffLNS1L_9ScaleType4KindE0ELNS_15FloatRoundStyleE2ESK_EENS1_15EpilogueDefaultEEEEEvvEEEEvNT_6ParamsE,@"STO_CUDA_ENTRY STV_DEFAULT"
_ZN7cutlass13device_kernelINS_4gemm6kernel13GemmUniversalIN4cute5tupleIJiiiiEEENS1_10collective13CollectiveMmaINS1_34MainloopSm90TmaGmmaWarpSpecializedILi18ENS5_IJNS4_1CILi8EEENSA_ILi1EEESC_EEENS1_32KernelTmaWarpSpecializedPingpongEEENS5_IJNSA_ILi64EEENSA_ILi128EEENSA_ILi32EEEEEENS_6half_tENS5_IJlSC_lEEESK_SL_NS4_8TiledMMAINS4_8MMA_AtomIJNS4_4SM904GMMA26MMA_64x128x16_F32F16F16_SSILNSP_5MajorE0ELSR_0ELNSP_7ScaleInE1ELSS_1EEEEEENS4_6LayoutINS5_IJSC_SC_SC_EEENS5_IJNSA_ILi0EEESX_SX_EEEEENS5_IJNS4_10UnderscoreES10_S10_EEEEENS4_13SM90_TMA_LOADENS4_14ComposedLayoutINS4_7SwizzleILi2ELi4ELi3EEENS4_18smem_ptr_flag_bitsILi16EEENSV_INS5_IJSB_SI_EEENS5_IJSI_SC_EEEEEEEvNS4_8identityENS4_23SM90_TMA_LOAD_MULTICASTES1C_vS1D_EENS_8epilogue10collective6detail29Sm90TmaWarpSpecializedAdapterINS1H_15DefaultEpilogueISK_SL_SL_NS1G_6thread17LinearCombinationISK_Li1EffLNS1L_9ScaleType4KindE0ELNS_15FloatRoundStyleE2ESK_EENS1_15EpilogueDefaultEEEEEvvEEEEvNT_6ParamsE:
[----:B------:R-:W0:Y:S02]  /*0000*/  LDC R1, c[0x0][0x28] ;  /* 0x00000a00ff017b82 */ /* 0x000e240000000800 */
[----:B0-----:R-:W-:Y:S01]  /*0010*/  VIADD R1, R1, 0xfffffff8 ;  /* 0xfffffff801017836 */ /* 0x001fe20000000000 */
[----:B------:R-:W0:Y:S01]  /*0020*/  S2R R4, SR_TID.X ;  /* 0x0000000000047919 */ /* 0x000e220000002100 */
[----:B------:R-:W-:Y:S01]  /*0030*/  ELECT P0, URZ, PT ;  /* 0x00000000003f782f */ /* 0x000fe20003800000 */
[----:B------:R-:W-:Y:S01]  /*0040*/  BSSY B0, `(.L_x_0) ;  /* 0x000000f000007945 */ /* 0x000fe20003800000 */
[--C-:B0-----:R-:W-:Y:S02]  /*0050*/  SHF.R.U32.HI R2, RZ, 0x5, R4.reuse ;  /* 0x00000005ff027819 */ /* 0x101fe40000011604 */
[----:B------:R-:W-:-:S03]  /*0060*/  SHF.R.U32.HI R7, RZ, 0x7, R4 ;  /* 0x00000007ff077819 */ /* 0x000fc60000011604 */
[----:B------:R-:W0:Y:S04]  /*0070*/  SHFL.IDX PT, R5, R2, RZ, 0x1f ;  /* 0x00001fff02057589 */ /* 0x000e2800000e0000 */
[----:B------:R1:W2:Y:S01]  /*0080*/  SHFL.IDX PT, R10, R7, RZ, 0x1f ;  /* 0x00001fff070a7589 */ /* 0x0002a200000e0000 */
[----:B0-----:R-:W-:-:S13]  /*0090*/  ISETP.NE.OR P0, PT, R5, RZ, !P0 ;  /* 0x000000ff0500720c */ /* 0x001fda0004705670 */
[----:B-12---:R-:W-:Y:S05]  /*00a0*/  @P0 BRA `(.L_x_1) ;  /* 0x0000000000200947 */ /* 0x006fea0003800000 */
[----:B------:R-:W-:Y:S02]  /*00b0*/  ULDC.64 UR4, c[0x0][0x198] ;  /* 0x0000660000047ab9 */ /* 0x000fe40000000a00 */
[----:B------:R-:W-:Y:S02]  /*00c0*/  UIADD3 UR6, UP0, UR4, 0xf0, URZ ;  /* 0x000000f004067890 */ /* 0x000fe4000ff1e03f */
[----:B------:R-:W-:Y:S02]  /*00d0*/  UIADD3 UR4, UP1, UR4, 0x1f0, URZ ;  /* 0x000001f004047890 */ /* 0x000fe4000ff3e03f */
[----:B------:R-:W-:Y:S02]  /*00e0*/  UIADD3.X UR7, URZ, UR5, URZ, UP0, !UPT ;  /* 0x000000053f077290 */ /* 0x000fe400087fe43f */
[----:B------:R-:W-:-:S07]  /*00f0*/  UIADD3.X UR5, URZ, UR5, URZ, UP1, !UPT ;  /* 0x000000053f057290 */ /* 0x000fce0008ffe43f */
[----:B------:R0:W-:Y:S02]  /*0100*/  UTMACCTL.PF [UR6] ;  /* 0x00000000060079b9 */ /* 0x0001e40008040000 */
[----:B------:R0:W-:Y:S02]  /*0110*/  UTMACCTL.PF [UR4] ;  /* 0x00000000040079b9 */ /* 0x0001e40008040000 */
[----:B0-----:R-:W-:Y:S01]  /*0120*/  NOP ;  /* 0x0000000000007918 */ /* 0x001fe20000000000 */
.L_x_1:
[----:B------:R-:W-:Y:S05]  /*0130*/  BSYNC B0 ;  /* 0x0000000000007941 */ /* 0x000fea0003800000 */
.L_x_0:
[----:B------:R-:W0:Y:S01]  /*0140*/  SHFL.IDX PT, R8, R2, RZ, 0x1f ;  /* 0x00001fff02087589 */ /* 0x000e2200000e0000 */
[----:B------:R-:W-:-:S04]  /*0150*/  SHF.R.S32.HI R3, RZ, 0x1f, R4 ;  /* 0x0000001fff037819 */ /* 0x000fc80000011404 */
[----:B------:R-:W-:-:S04]  /*0160*/  LEA.HI R3, R3, R4, RZ, 0x7 ;  /* 0x0000000403037211 */ /* 0x000fc800078f38ff */
[----:B------:R-:W-:-:S05]  /*0170*/  LOP3.LUT R3, R3, 0xffffff80, RZ, 0xc0, !PT ;  /* 0xffffff8003037812 */ /* 0x000fca00078ec0ff */
[----:B------:R-:W-:Y:S01]  /*0180*/  IMAD.IADD R3, R4, 0x1, -R3 ;  /* 0x0000000104037824 */ /* 0x000fe200078e0a03 */
[----:B0-----:R-:W-:-:S13]  /*0190*/  ISETP.NE.AND P0, PT, R8, RZ, PT ;  /* 0x000000ff0800720c */ /* 0x001fda0003f05270 */
[----:B------:R-:W-:Y:S05]  /*01a0*/  @P0 BRA `(.L_x_2) ;  /* 0x0000000000d40947 */ /* 0x000fea0003800000 */
[----:B------:R-:W-:Y:S01]  /*01b0*/  ELECT P0, URZ, PT ;  /* 0x00000000003f782f */ /* 0x000fe20003800000 */
[----:B------:R-:W-:-:S12]  /*01c0*/  BSSY B0, `(.L_x_2) ;  /* 0x0000033000007945 */ /* 0x000fd80003800000 */
[----:B------:R-:W-:Y:S05]  /*01d0*/  @!P0 BRA `(.L_x_3) ;  /* 0x0000000000c48947 */ /* 0x000fea0003800000 */
[----:B------:R-:W0:Y:S01]  /*01e0*/  S2UR UR8, SR_CgaCtaId ;  /* 0x00000000000879c3 */ /* 0x000e220000008800 */
[----:B------:R-:W-:Y:S01]  /*01f0*/  UMOV UR4, 0x400 ;  /* 0x0000040000047882 */ /* 0x000fe20000000000 */
[----:B------:R-:W-:Y:S01]  /*0200*/  UMOV UR5, 0x1 ;  /* 0x0000000100057882 */ /* 0x000fe20000000000 */
[----:B------:R-:W-:Y:S02]  /*0210*/  UMOV UR6, 0x8 ;  /* 0x0000000800067882 */ /* 0x000fe40000000000 */
[----:B------:R-:W-:-:S04]  /*0220*/  UIADD3 UR6, -UR6, 0x100000, URZ ;  /* 0x0010000006067890 */ /* 0x000fc8000fffe13f */
[----:B------:R-:W-:Y:S02]  /*0230*/  USHF.L.U32 UR7, UR6, 0xb, URZ ;  /* 0x0000000b06077899 */ /* 0x000fe4000800063f */
[----:B------:R-:W-:Y:S02]  /*0240*/  USHF.L.U32 UR6, UR6, 0x1, URZ ;  /* 0x0000000106067899 */ /* 0x000fe4000800063f */
[----:B0-----:R-:W-:Y:S02]  /*0250*/  ULEA UR8, UR8, UR4, 0x18 ;  /* 0x0000000408087291 */ /* 0x001fe4000f8ec03f */
[----:B------:R-:W-:-:S04]  /*0260*/  UIADD3 UR4, -UR5, 0x100000, URZ ;  /* 0x0010000005047890 */ /* 0x000fc8000fffe13f */
[----:B------:R-:W-:Y:S02]  /*0270*/  USHF.L.U32 UR5, UR4, 0xb, URZ ;  /* 0x0000000b04057899 */ /* 0x000fe4000800063f */
[----:B------:R-:W-:Y:S01]  /*0280*/  USHF.L.U32 UR4, UR4, 0x1, URZ ;  /* 0x0000000104047899 */ /* 0x000fe2000800063f */
[----:B------:R-:W0:Y:S11]  /*0290*/  FENCE.VIEW.ASYNC.S ;  /* 0x00000000000073c6 */ /* 0x000e360000000000 */
[----:B0-----:R0:W1:Y:S01]  /*02a0*/  SYNCS.EXCH.64 URZ, [UR8], UR4 ;  /* 0x00000004083f75b2 */ /* 0x0010620008000100 */
[----:B------:R0:W2:Y:S01]  /*02b0*/  SYNCS.EXCH.64 URZ, [UR8+0x90], UR6 ;  /* 0x00009006083f75b2 */ /* 0x0000a20008000100 */
[----:B------:R0:W3:Y:S01]  /*02c0*/  SYNCS.EXCH.64 URZ, [UR8+0x8], UR4 ;  /* 0x00000804083f75b2 */ /* 0x0000e20008000100 */
[----:B------:R0:W4:Y:S01]  /*02d0*/  SYNCS.EXCH.64 URZ, [UR8+0x98], UR6 ;  /* 0x00009806083f75b2 */ /* 0x0001220008000100 */
[----:B------:R0:W0:Y:S01]  /*02e0*/  SYNCS.EXCH.64 URZ, [UR8+0x10], UR4 ;  /* 0x00001004083f75b2 */ /* 0x0000220008000100 */
        /* <DEDUP_REMOVED lines=31> */
[----:B-1234-:R-:W-:Y:S01]  /*04e0*/  NOP ;  /* 0x0000000000007918 */ /* 0x01efe20000000000 */
.L_x_3:
[----:B0-----:R-:W-:Y:S05]  /*04f0*/  BSYNC B0 ;  /* 0x0000000000007941 */ /* 0x001fea0003800000 */
.L_x_2:
[----:B------:R-:W0:Y:S01]  /*0500*/  S2UR UR12, SR_CTAID.X ;  /* 0x00000000000c79c3 */ /* 0x000e220000002500 */
[----:B------:R-:W1:Y:S01]  /*0510*/  SHFL.IDX PT, R15, R2, RZ, 0x1f ;  /* 0x00001fff020f7589 */ /* 0x000e6200000e0000 */
[----:B------:R-:W-:Y:S02]  /*0520*/  SHF.R.S32.HI R0, RZ, 0x1f, R3 ;  /* 0x0000001fff007819 */ /* 0x000fe40000011403 */
[----:B------:R-:W-:Y:S02]  /*0530*/  ELECT P0, URZ, PT ;  /* 0x00000000003f782f */ /* 0x000fe40003800000 */
[----:B------:R-:W-:Y:S01]  /*0540*/  SHF.R.S32.HI R11, RZ, 0x1f, R8 ;  /* 0x0000001fff0b7819 */ /* 0x000fe20000011408 */
[----:B------:R0:W2:Y:S01]  /*0550*/  SHFL.IDX PT, R13, R2, RZ, 0x1f ;  /* 0x00001fff020d7589 */ /* 0x0000a200000e0000 */
[----:B------:R-:W-:Y:S02]  /*0560*/  LEA.HI R6, R0, R3, RZ, 0x3 ;  /* 0x0000000300067211 */ /* 0x000fe400078f18ff */
[----:B------:R-:W-:-:S02]  /*0570*/  ELECT P1, URZ, PT ;  /* 0x00000000003f782f */ /* 0x000fc40003820000 */
[----:B------:R-:W-:Y:S01]  /*0580*/  LEA.HI R11, R11, R8, RZ, 0x2 ;  /* 0x000000080b0b7211 */ /* 0x000fe200078f10ff */
[----:B------:R-:W-:Y:S01]  /*0590*/  ULDC UR4, c[0x0][0x150] ;  /* 0x0000540000047ab9 */ /* 0x000fe20000000800 */
[--C-:B------:R-:W-:Y:S01]  /*05a0*/  SHF.R.S32.HI R9, RZ, 0x3, R6.reuse ;  /* 0x00000003ff097819 */ /* 0x100fe20000011406 */
[----:B------:R-:W3:Y:S01]  /*05b0*/  LDC R14, c[0x0][0x140] ;  /* 0x00005000ff0e7b82 */ /* 0x000ee20000000800 */
[----:B------:R-:W-:Y:S01]  /*05c0*/  SHF.R.S32.HI R12, RZ, 0x1f, R6 ;  /* 0x0000001fff0c7819 */ /* 0x000fe20000011406 */
[----:B------:R-:W-:Y:S01]  /*05d0*/  UMOV UR11, 0x80 ;  /* 0x00000080000b7882 */ /* 0x000fe20000000000 */
[----:B------:R-:W4:Y:S01]  /*05e0*/  S2R R6, SR_CTAID.Y ;  /* 0x0000000000067919 */ /* 0x000f220000002600 */
[----:B------:R-:W-:Y:S01]  /*05f0*/  LOP3.LUT R11, R11, 0x3ffffffc, RZ, 0xc0, !PT ;  /* 0x3ffffffc0b0b7812 */ /* 0x000fe200078ec0ff */
[----:B------:R-:W-:Y:S01]  /*0600*/  NOP ;  /* 0x0000000000007918 */ /* 0x000fe20000000000 */
[----:B------:R-:W-:Y:S01]  /*0610*/  LEA.HI R12, R12, R9, RZ, 0x2 ;  /* 0x000000090c0c7211 */ /* 0x000fe200078f10ff */
[----:B------:R-:W-:Y:S01]  /*0620*/  NOP ;  /* 0x0000000000007918 */ /* 0x000fe20000000000 */
[----:B------:R-:W5:Y:S01]  /*0630*/  LDC R21, c[0x0][0x148] ;  /* 0x00005200ff157b82 */ /* 0x000f620000000800 */
[----:B------:R-:W-:Y:S01]  /*0640*/  IMAD.IADD R11, R8, 0x1, -R11 ;  /* 0x00000001080b7824 */ /* 0x000fe200078e0a0b */
[----:B------:R-:W-:Y:S01]  /*0650*/  LOP3.LUT R12, R12, 0xfffffffc, RZ, 0xc0, !PT ;  /* 0xfffffffc0c0c7812 */ /* 0x000fe200078ec0ff */
[C---:B------:R-:W-:Y:S01]  /*0660*/  VIADD R35, R10.reuse, 0xffffffff ;  /* 0xffffffff0a237836 */ /* 0x040fe20000000000 */
[----:B------:R-:W-:Y:S01]  /*0670*/  ISETP.NE.AND P4, PT, R10, RZ, PT ;  /* 0x000000ff0a00720c */ /* 0x000fe20003f85270 */
[----:B------:R-:W-:Y:S01]  /*0680*/  IMAD.MOV.U32 R89, RZ, RZ, 0x1 ;  /* 0x00000001ff597424 */ /* 0x000fe200078e00ff */
[----:B0-----:R-:W-:Y:S01]  /*0690*/  I2FP.F32.U32 R2, UR12 ;  /* 0x0000000c00027c45 */ /* 0x001fe20008201000 */
[----:B------:R-:W-:Y:S01]  /*06a0*/  IMAD.IADD R12, R9, 0x1, -R12 ;  /* 0x00000001090c7824 */ /* 0x000fe200078e0a0c */
[----:B-1----:R-:W-:-:S02]  /*06b0*/  ISETP.NE.OR P0, PT, R15, RZ, !P0 ;  /* 0x000000ff0f00720c */ /* 0x002fc40004705670 */
[----:B--2---:R-:W-:Y:S01]  /*06c0*/  ISETP.NE.OR P1, PT, R13, RZ, !P1 ;  /* 0x000000ff0d00720c */ /* 0x004fe20004f25670 */
[----:B------:R-:W-:Y:S01]  /*06d0*/  FMUL R8, R2, UR4 ;  /* 0x0000000402087c20 */ /* 0x000fe20008400000 */
[----:B------:R-:W-:Y:S01]  /*06e0*/  IMAD R11, R11, 0x4, R12 ;  /* 0x000000040b0b7824 */ /* 0x000fe200078e020c */
[----:B------:R-:W-:Y:S01]  /*06f0*/  ULDC UR4, c[0x0][0x154] ;  /* 0x0000550000047ab9 */ /* 0x000fe20000000800 */
[----:B------:R-:W0:Y:S01]  /*0700*/  LDC R12, c[0x0][0x144] ;  /* 0x00005100ff0c7b82 */ /* 0x000e220000000800 */
[----:B------:R-:W-:Y:S01]  /*0710*/  SHF.R.S32.HI R2, RZ, 0x1f, R5 ;  /* 0x0000001fff027819 */ /* 0x000fe20000011405 */
[C---:B------:R-:W-:Y:S01]  /*0720*/  IMAD.SHL.U32 R88, R11.reuse, 0x4, RZ ;  /* 0x000000040b587824 */ /* 0x040fe200078e00ff */
[----:B------:R-:W1:Y:S01]  /*0730*/  F2I.U32.TRUNC.NTZ R8, R8 ;  /* 0x0000000800087305 */ /* 0x000e62000020f000 */
[----:B---3--:R-:W-:Y:S02]  /*0740*/  ISETP.EQ.U32.AND P2, PT, R14, 0x1, PT ;  /* 0x000000010e00780c */ /* 0x008fe40003f42070 */
[----:B------:R-:W-:Y:S01]  /*0750*/  LEA.HI R2, R2, R5, RZ, 0x2 ;  /* 0x0000000502027211 */ /* 0x000fe200078f10ff */
[----:B------:R-:W-:Y:S01]  /*0760*/  VOTEU.ALL UP0, P0 ;  /* 0x00000000003f7886 */ /* 0x000fe20000000000 */
[----:B------:R-:W-:Y:S01]  /*0770*/  LOP3.LUT R88, R11, 0xc, R88, 0x78, !PT ;  /* 0x0000000c0b587812 */ /* 0x000fe200078e7858 */
[----:B------:R-:W-:Y:S01]  /*0780*/  VOTEU.ALL UP1, P1 ;  /* 0x00000000003f7886 */ /* 0x000fe20000820000 */
[----:B------:R-:W-:Y:S01]  /*0790*/  LOP3.LUT R2, R2, 0xfffffffc, RZ, 0xc0, !PT ;  /* 0xfffffffc02027812 */ /* 0x000fe200078ec0ff */
[----:B------:R-:W-:Y:S01]  /*07a0*/  VOTEU.ALL UP2, P1 ;  /* 0x00000000003f7886 */ /* 0x000fe20000840000 */
[----:B------:R-:W2:Y:S01]  /*07b0*/  @!UP0 S2UR UR7, SR_CgaCtaId ;  /* 0x00000000000789c3 */ /* 0x000ea20000008800 */
[----:B------:R-:W-:Y:S01]  /*07c0*/  SHF.R.S32.HI R9, RZ, 0x1f, R88 ;  /* 0x0000001fff097819 */ /* 0x000fe20000011458 */
[----:B------:R-:W-:Y:S01]  /*07d0*/  @!UP0 UMOV UR6, 0x400 ;  /* 0x0000040000068882 */ /* 0x000fe20000000000 */
[----:B----4-:R-:W-:Y:S01]  /*07e0*/  I2FP.F32.U32 R11, R6 ;  /* 0x00000006000b7245 */ /* 0x010fe20000201000 */
[----:B------:R-:W-:Y:S01]  /*07f0*/  IMAD.IADD R5, R5, 0x1, -R2 ;  /* 0x0000000105057824 */ /* 0x000fe200078e0a02 */
[----:B------:R-:W-:Y:S01]  /*0800*/  LEA.HI R9, R9, R88, RZ, 0x3 ;  /* 0x0000005809097211 */ /* 0x000fe200078f18ff */
[----:B-1----:R-:W-:Y:S01]  /*0810*/  IMAD.MOV R13, RZ, RZ, -R8 ;  /* 0x000000ffff0d7224 */ /* 0x002fe200078e0a08 */
[----:B------:R-:W-:Y:S01]  /*0820*/  @!UP1 UMOV UR9, 0x400 ;  /* 0x0000040000099882 */ /* 0x000fe20000000000 */
[----:B------:R-:W1:Y:S01]  /*0830*/  @!UP1 S2UR UR10, SR_CgaCtaId ;  /* 0x00000000000a99c3 */ /* 0x000e620000008800 */
[----:B------:R-:W-:Y:S01]  /*0840*/  FMUL R8, R11, UR4 ;  /* 0x000000040b087c20 */ /* 0x000fe20008400000 */
[----:B------:R-:W-:Y:S01]  /*0850*/  LOP3.LUT R11, R9, 0xfffffff8, RZ, 0xc0, !PT ;  /* 0xfffffff8090b7812 */ /* 0x000fe200078ec0ff */
[----:B------:R-:W-:Y:S01]  /*0860*/  UMOV UR4, 0x20 ;  /* 0x0000002000047882 */ /* 0x000fe20000000000 */
[----:B0-----:R-:W-:Y:S01]  /*0870*/  IMAD R20, R12, R13, UR12 ;  /* 0x0000000c0c147e24 */ /* 0x001fe2000f8e020d */
[----:B------:R-:W-:-:S04]  /*0880*/  @!UP0 UIADD3 UR4, -UR4, 0x100000, URZ ;  /* 0x0010000004048890 */ /* 0x000fc8000fffe13f */
[----:B------:R-:W-:Y:S02]  /*0890*/  @!UP0 USHF.L.U32 UR5, UR4, 0xb, URZ ;  /* 0x0000000b04058899 */ /* 0x000fe4000800063f */
[----:B------:R-:W-:Y:S01]  /*08a0*/  @!UP0 USHF.L.U32 UR4, UR4, 0x1, URZ ;  /* 0x0000000104048899 */ /* 0x000fe2000800063f */
[----:B------:R-:W-:Y:S01]  /*08b0*/  ISETP.GE.U32.AND P6, PT, R35, 0x2, PT ;  /* 0x000000022300780c */ /* 0x000fe20003fc6070 */
[----:B------:R-:W0:Y:S01]  /*08c0*/  F2I.U32.TRUNC.NTZ R8, R8 ;  /* 0x0000000800087305 */ /* 0x000e22000020f000 */
[----:B------:R-:W-:Y:S01]  /*08d0*/  IMAD.IADD R11, R88, 0x1, -R11 ;  /* 0x00000001580b7824 */ /* 0x000fe200078e0a0b */
[----:B------:R-:W-:Y:S01]  /*08e0*/  VOTEU.ALL UP3, P1 ;  /* 0x00000000003f7886 */ /* 0x000fe20000860000 */
[----:B------:R-:W-:Y:S01]  /*08f0*/  VOTEU.ALL UP4, P1 ;  /* 0x00000000003f7886 */ /* 0x000fe20000880000 */
[----:B------:R-:W-:Y:S01]  /*0900*/  VOTEU.ALL UP5, P1 ;  /* 0x00000000003f7886 */ /* 0x000fe200008a0000 */
[----:B------:R-:W-:Y:S01]  /*0910*/  ISETP.NE.AND P1, PT, R5, 0x3, PT ;  /* 0x000000030500780c */ /* 0x000fe20003f25270 */
[----:B------:R3:W4:Y:S01]  /*0920*/  SHFL.IDX PT, R14, R7, RZ, 0x1f ;  /* 0x00001fff070e7589 */ /* 0x00072200000e0000 */
[----:B------:R-:W-:Y:S01]  /*0930*/  ISETP.NE.AND P3, PT, R11, R20, PT ;  /* 0x000000140b00720c */ /* 0x000fe20003f65270 */
[----:B--2---:R-:W-:Y:S01]  /*0940*/  @!UP0 ULEA UR8, UR7, UR6, 0x18 ;  /* 0x0000000607088291 */ /* 0x004fe2000f8ec03f */
[----:B------:R-:W-:Y:S01]  /*0950*/  ISETP.EQ.OR P1, PT, R5, RZ, !P1 ;  /* 0x000000ff0500720c */ /* 0x000fe20004f22670 */
[----:B------:R-:W-:-:S04]  /*0960*/  @!UP1 UIADD3 UR6, -UR11, 0x100000, URZ ;  /* 0x001000000b069890 */ /* 0x000fc8000fffe13f */
[----:B------:R-:W-:Y:S02]  /*0970*/  @!UP1 USHF.L.U32 UR7, UR6, 0xb, URZ ;  /* 0x0000000b06079899 */ /* 0x000fe4000800063f */
[----:B------:R-:W-:Y:S01]  /*0980*/  @!UP1 USHF.L.U32 UR6, UR6, 0x1, URZ ;  /* 0x0000000106069899 */ /* 0x000fe2000800063f */
[----:B------:R-:W-:Y:S01]  /*0990*/  VOTEU.ALL UP0, P0 ;  /* 0x00000000003f7886 */ /* 0x000fe20000000000 */
[----:B------:R-:W-:Y:S01]  /*09a0*/  ISETP.EQ.AND P1, PT, R10, RZ, P1 ;  /* 0x000000ff0a00720c */ /* 0x000fe20000f22270 */
[----:B0-----:R-:W-:Y:S01]  /*09b0*/  IMAD.MOV R24, RZ, RZ, -R8 ;  /* 0x000000ffff187224 */ /* 0x001fe200078e0a08 */
[----:B-1----:R-:W-:Y:S02]  /*09c0*/  @!UP1 ULEA UR9, UR10, UR9, 0x18 ;  /* 0x000000090a099291 */ /* 0x002fe4000f8ec03f */
[----:B------:R-:W-:Y:S01]  /*09d0*/  SEL R16, RZ, 0x1, !P1 ;  /* 0x00000001ff107807 */ /* 0x000fe20004800000 */
[----:B------:R-:W-:Y:S01]  /*09e0*/  VOTEU.ALL UP1, P0 ;  /* 0x00000000003f7886 */ /* 0x000fe20000020000 */
[----:B-----5:R-:W-:Y:S01]  /*09f0*/  IMAD R2, R21, R24, R6 ;  /* 0x0000001815027224 */ /* 0x020fe200078e0206 */
[----:B------:R-:W-:Y:S01]  /*0a00*/  @P3 SHF.R.S32.HI R9, RZ, 0x3, R9 ;  /* 0x00000003ff093819 */ /* 0x000fe20000011409 */
[----:B------:R-:W0:Y:S02]  /*0a10*/  FENCE.VIEW.ASYNC.S ;  /* 0x00000000000073c6 */ /* 0x000e240000000000 */
[----:B0-----:R3:W0:Y:S01]  /*0a20*/  @!UP0 SYNCS.EXCH.64 URZ, [UR8+0x150], UR4 ;  /* 0x00015004083f85b2 */ /* 0x0016220008000100 */
[----:B------:R-:W-:-:S02]  /*0a30*/  LOP3.LUT P0, RZ, R3, 0x7, RZ, 0xc0, !PT ;  /* 0x0000000703ff7812 */ /* 0x000fc4000780c0ff */
[----:B------:R-:W-:Y:S02]  /*0a40*/  @P3 ISETP.NE.AND P5, PT, R9, R2, PT ;  /* 0x000000020900320c */ /* 0x000fe40003fa5270 */
[----:B------:R-:W-:Y:S02]  /*0a50*/  ISETP.LT.U32.AND P0, PT, R88, 0x8, !P0 ;  /* 0x000000085800780c */ /* 0x000fe40004701070 */
[----:B------:R-:W-:Y:S02]  /*0a60*/  @P3 SEL R89, RZ, 0x1, P5 ;  /* 0x00000001ff593807 */ /* 0x000fe40002800000 */
[----:B------:R-:W-:Y:S02]  /*0a70*/  SEL R2, RZ, 0x1, !P0 ;  /* 0x00000001ff027807 */ /* 0x000fe40004000000 */
[----:B------:R-:W-:Y:S02]  /*0a80*/  SEL R16, R16, 0x2, P6 ;  /* 0x0000000210107807 */ /* 0x000fe40003000000 */
[----:B------:R-:W-:Y:S01]  /*0a90*/  LOP3.LUT R89, R89, R2, RZ, 0xc0, !PT ;  /* 0x0000000259597212 */ /* 0x000fe200078ec0ff */
[----:B------:R3:W1:Y:S01]  /*0aa0*/  @!UP1 SYNCS.EXCH.64 URZ, [UR8+0x158], UR4 ;  /* 0x00015804083f95b2 */ /* 0x0006620008000100 */
[----:B------:R-:W-:Y:S01]  /*0ab0*/  NOP ;  /* 0x0000000000007918 */ /* 0x000fe20000000000 */
[----:B------:R3:W2:Y:S01]  /*0ac0*/  @!UP2 SYNCS.EXCH.64 URZ, [UR9+0x130], UR6 ;  /* 0x00013006093fa5b2 */ /* 0x0006a20008000100 */
[----:B------:R3:W0:Y:S01]  /*0ad0*/  @!UP3 SYNCS.EXCH.64 URZ, [UR9+0x138], UR6 ;  /* 0x00013806093fb5b2 */ /* 0x0006220008000100 */
[----:B------:R3:W0:Y:S01]  /*0ae0*/  @!UP4 SYNCS.EXCH.64 URZ, [UR9+0x140], UR6 ;  /* 0x00014006093fc5b2 */ /* 0x0006220008000100 */
[----:B------:R3:W0:Y:S01]  /*0af0*/  @!UP5 SYNCS.EXCH.64 URZ, [UR9+0x148], UR6 ;  /* 0x00014806093fd5b2 */ /* 0x0006220008000100 */
[----:B------:R-:W-:Y:S01]  /*0b00*/  NOP ;  /* 0x0000000000007918 */ /* 0x000fe20000000000 */
[----:B---34-:R-:W-:Y:S05]  /*0b10*/  @!P2 BRA `(.L_x_4) ;  /* 0x000000000008a947 */ /* 0x018fea0003800000 */
[----:B012---:R-:W-:Y:S01]  /*0b20*/  UCGABAR_ARV ;  /* 0x00000000000079c7 */ /* 0x007fe20008000000 */
[----:B------:R-:W-:Y:S05]  /*0b30*/  BRA `(.L_x_5) ;  /* 0x0000000000047947 */ /* 0x000fea0003800000 */
.L_x_4:
[----:B012---:R-:W-:Y:S01]  /*0b40*/  NOP ;  /* 0x0000000000007918 */ /* 0x007fe20000000000 */
.L_x_5:
[----:B------:R-:W-:Y:S01]  /*0b50*/  ULDC.64 UR4, c[0x0][0x598] ;  /* 0x0001660000047ab9 */ /* 0x000fe20000000a00 */
[----:B------:R-:W-:Y:S01]  /*0b60*/  ULDC.64 UR36, c[0x0][0x208] ;  /* 0x0000820000247ab9 */ /* 0x000fe20000000a00 */
[----:B------:R-:W-:-:S04]  /*0b70*/  ISETP.NE.U32.AND P0, PT, RZ, UR4, PT ;  /* 0x00000004ff007c0c */ /* 0x000fc8000bf05070 */
[----:B------:R-:W-:-:S13]  /*0b80*/  ISETP.NE.AND.EX P0, PT, RZ, UR5, PT, P0 ;  /* 0x00000005ff007c0c */ /* 0x000fda000bf05300 */
[----:B------:R-:W-:Y:S05]  /*0b90*/  @!P0 BRA `(.L_x_6) ;  /* 0x00000000001c8947 */ /* 0x000fea0003800000 */
[----:B------:R-:W0:Y:S02]  /*0ba0*/  LDC.64 R8, c[0x0][0x598] ;  /* 0x00016600ff087b82 */ /* 0x000e240000000a00 */
[----:B0-----:R-:W2:Y:S02]  /*0bb0*/  LDG.E.64 R8, desc[UR36][R8.64] ;  /* 0x0000002408087981 */ /* 0x001ea4000c1e1b00 */
[----:B--2---:R-:W-:-:S04]  /*0bc0*/  ISETP.NE.U32.AND P0, PT, R8, RZ, PT ;  /* 0x000000ff0800720c */ /* 0x004fc80003f05070 */
[----:B------:R-:W-:-:S13]  /*0bd0*/  ISETP.NE.AND.EX P0, PT, R9, RZ, PT, P0 ;  /* 0x000000ff0900720c */ /* 0x000fda0003f05300 */
[----:B------:R-:W-:Y:S05]  /*0be0*/  @!P0 BRA `(.L_x_6) ;  /* 0x0000000000088947 */ /* 0x000fea0003800000 */
[----:B------:R0:W5:Y:S01]  /*0bf0*/  LD.E R90, desc[UR36][R8.64] ;  /* 0x00000024085a7980 */ /* 0x000162000c101900 */
[----:B------:R-:W-:Y:S05]  /*0c00*/  BRA `(.L_x_7) ;  /* 0x0000000000247947 */ /* 0x000fea0003800000 */
.L_x_6:
[----:B------:R-:W-:Y:S02]  /*0c10*/  ULDC.64 UR4, c[0x0][0x588] ;  /* 0x0001620000047ab9 */ /* 0x000fe40000000a00 */
[----:B------:R-:W-:-:S04]  /*0c20*/  ISETP.NE.U32.AND P0, PT, RZ, UR4, PT ;  /* 0x00000004ff007c0c */ /* 0x000fc8000bf05070 */
[----:B------:R-:W-:-:S13]  /*0c30*/  ISETP.NE.AND.EX P0, PT, RZ, UR5, PT, P0 ;  /* 0x00000005ff007c0c */ /* 0x000fda000bf05300 */
[----:B------:R-:W-:Y:S05]  /*0c40*/  @!P0 BRA `(.L_x_8) ;  /* 0x00000000000c8947 */ /* 0x000fea0003800000 */
[----:B------:R-:W0:Y:S02]  /*0c50*/  LDC.64 R90, c[0x0][0x588] ;  /* 0x00016200ff5a7b82 */ /* 0x000e240000000a00 */
[----:B0-----:R1:W5:Y:S01]  /*0c60*/  LDG.E R90, desc[UR36][R90.64] ;  /* 0x000000245a5a7981 */ /* 0x001362000c1e1900 */
[----:B------:R-:W-:Y:S05]  /*0c70*/  BRA `(.L_x_7) ;  /* 0x0000000000087947 */ /* 0x000fea0003800000 */
.L_x_8:
[----:B------:R-:W-:Y:S02]  /*0c80*/  ULDC UR4, c[0x0][0x580] ;  /* 0x0001600000047ab9 */ /* 0x000fe40000000800 */
[----:B------:R-:W-:-:S07]  /*0c90*/  IMAD.U32 R90, RZ, RZ, UR4 ;  /* 0x00000004ff5a7e24 */ /* 0x000fce000f8e00ff */
.L_x_7:
[----:B------:R-:W-:Y:S02]  /*0ca0*/  ULDC.64 UR4, c[0x0][0x5a0] ;  /* 0x0001680000047ab9 */ /* 0x000fe40000000a00 */
[----:B------:R-:W-:-:S04]  /*0cb0*/  ISETP.NE.U32.AND P0, PT, RZ, UR4, PT ;  /* 0x00000004ff007c0c */ /* 0x000fc8000bf05070 */
[----:B------:R-:W-:-:S13]  /*0cc0*/  ISETP.NE.AND.EX P0, PT, RZ, UR5, PT, P0 ;  /* 0x00000005ff007c0c */ /* 0x000fda000bf05300 */
[----:B------:R-:W-:Y:S05]  /*0cd0*/  @!P0 BRA `(.L_x_9) ;  /* 0x00000000001c8947 */ /* 0x000fea0003800000 */
[----:B0-----:R-:W0:Y:S02]  /*0ce0*/  LDC.64 R8, c[0x0][0x5a0] ;  /* 0x00016800ff087b82 */ /* 0x001e240000000a00 */
[----:B0-----:R-:W2:Y:S02]  /*0cf0*/  LDG.E.64 R8, desc[UR36][R8.64] ;  /* 0x0000002408087981 */ /* 0x001ea4000c1e1b00 */
[----:B--2---:R-:W-:-:S04]  /*0d00*/  ISETP.NE.U32.AND P0, PT, R8, RZ, PT ;  /* 0x000000ff0800720c */ /* 0x004fc80003f05070 */
[----:B------:R-:W-:-:S13]  /*0d10*/  ISETP.NE.AND.EX P0, PT, R9, RZ, PT, P0 ;  /* 0x000000ff0900720c */ /* 0x000fda0003f05300 */
[----:B------:R-:W-:Y:S05]  /*0d20*/  @!P0 BRA `(.L_x_9) ;  /* 0x0000000000088947 */ /* 0x000fea0003800000 */
[----:B-1----:R0:W5:Y:S01]  /*0d30*/  LD.E R91, desc[UR36][R8.64] ;  /* 0x00000024085b7980 */ /* 0x002162000c101900 */
[----:B------:R-:W-:Y:S05]  /*0d40*/  BRA `(.L_x_10) ;  /* 0x0000000000247947 */ /* 0x000fea0003800000 */
.L_x_9:
[----:B------:R-:W-:Y:S02]  /*0d50*/  ULDC.64 UR4, c[0x0][0x590] ;  /* 0x0001640000047ab9 */ /* 0x000fe40000000a00 */
[----:B------:R-:W-:-:S04]  /*0d60*/  ISETP.NE.U32.AND P0, PT, RZ, UR4, PT ;  /* 0x00000004ff007c0c */ /* 0x000fc8000bf05070 */
[----:B------:R-:W-:-:S13]  /*0d70*/  ISETP.NE.AND.EX P0, PT, RZ, UR5, PT, P0 ;  /* 0x00000005ff007c0c */ /* 0x000fda000bf05300 */
[----:B------:R-:W-:Y:S05]  /*0d80*/  @!P0 BRA `(.L_x_11) ;  /* 0x00000000000c8947 */ /* 0x000fea0003800000 */
[----:B0-----:R-:W1:Y:S02]  /*0d90*/  LDC.64 R8, c[0x0][0x590] ;  /* 0x00016400ff087b82 */ /* 0x001e640000000a00 */
[----:B-1----:R1:W5:Y:S01]  /*0da0*/  LDG.E R91, desc[UR36][R8.64] ;  /* 0x00000024085b7981 */ /* 0x002362000c1e1900 */
[----:B------:R-:W-:Y:S05]  /*0db0*/  BRA `(.L_x_10) ;  /* 0x0000000000087947 */ /* 0x000fea0003800000 */
.L_x_11:
[----:B------:R-:W-:Y:S02]  /*0dc0*/  ULDC UR4, c[0x0][0x584] ;  /* 0x0001610000047ab9 */ /* 0x000fe40000000800 */
[----:B-1----:R-:W-:-:S07]  /*0dd0*/  IMAD.U32 R91, RZ, RZ, UR4 ;  /* 0x00000004ff5b7e24 */ /* 0x002fce000f8e00ff */
.L_x_10:
[----:B------:R-:W2:Y:S01]  /*0de0*/  LDC R2, c[0x0][0x65c] ;  /* 0x00019700ff027b82 */ /* 0x000ea20000000800 */
[----:B------:R-:W-:Y:S01]  /*0df0*/  ULDC UR6, c[0x0][0x28c] ;  /* 0x0000a30000067ab9 */ /* 0x000fe20000000800 */
[----:B------:R-:W-:Y:S01]  /*0e00*/  ISETP.NE.AND P0, PT, R10, 0x2, PT ;  /* 0x000000020a00780c */ /* 0x000fe20003f05270 */
[----:B------:R-:W-:Y:S01]  /*0e10*/  UIADD3 UR6, UR6, 0x1f, URZ ;  /* 0x0000001f06067890 */ /* 0x000fe2000fffe03f */
[----:B01----:R-:W-:Y:S01]  /*0e20*/  IMAD.U32 R8, RZ, RZ, UR12 ;  /* 0x0000000cff087e24 */ /* 0x003fe2000f8e00ff */
[----:B------:R-:W-:Y:S01]  /*0e30*/  UMOV UR38, URZ ;  /* 0x0000003f00267c82 */ /* 0x000fe20008000000 */
[----:B------:R-:W-:Y:S01]  /*0e40*/  IMAD.MOV.U32 R9, RZ, RZ, RZ ;  /* 0x000000ffff097224 */ /* 0x000fe200078e00ff */
[----:B------:R-:W-:Y:S01]  /*0e50*/  USHF.R.S32.HI UR7, URZ, 0x1f, UR6 ;  /* 0x0000001f3f077899 */ /* 0x000fe20008011406 */
[----:B------:R-:W-:Y:S01]  /*0e60*/  UMOV UR39, URZ ;  /* 0x0000003f00277c82 */ /* 0x000fe20008000000 */
[----:B------:R-:W-:Y:S02]  /*0e70*/  ULDC.64 UR8, c[0x0][0x650] ;  /* 0x0001940000087ab9 */ /* 0x000fe40000000a00 */
[----:B------:R-:W-:-:S04]  /*0e80*/  ULEA.HI UR7, UR7, UR6, URZ, 0x5 ;  /* 0x0000000607077291 */ /* 0x000fc8000f8f283f */
[----:B------:R-:W-:Y:S01]  /*0e90*/  USHF.R.S32.HI UR40, URZ, 0x5, UR7 ;  /* 0x000000053f287899 */ /* 0x000fe20008011407 */
[----:B--2---:R-:W-:-:S13]  /*0ea0*/  ISETP.NE.AND P1, PT, R2, 0x1, PT ;  /* 0x000000010200780c */ /* 0x004fda0003f25270 */
[----:B------:R-:W0:Y:S01]  /*0eb0*/  @P1 LDC R19, c[0x0][0x10] ;  /* 0x00000400ff131b82 */ /* 0x000e220000000800 */
[----:B------:R-:W-:Y:S02]  /*0ec0*/  @P1 IMAD.MOV.U32 R7, RZ, RZ, RZ ;  /* 0x000000ffff071224 */ /* 0x000fe400078e00ff */
[----:B------:R-:W-:-:S05]  /*0ed0*/  @P1 IMAD.MOV.U32 R17, RZ, RZ, RZ ;  /* 0x000000ffff111224 */ /* 0x000fca00078e00ff */
[----:B------:R-:W1:Y:S01]  /*0ee0*/  @!P1 LDC R11, c[0x0][0xc] ;  /* 0x00000300ff0b9b82 */ /* 0x000e620000000800 */
[----:B------:R-:W-:Y:S01]  /*0ef0*/  ULDC UR4, c[0x0][0xc] ;  /* 0x0000030000047ab9 */ /* 0x000fe20000000800 */
[----:B------:R-:W-:Y:S02]  /*0f00*/  ULDC UR5, c[0x0][0x10] ;  /* 0x0000040000057ab9 */ /* 0x000fe40000000800 */
[----:B------:R-:W-:-:S04]  /*0f10*/  UIMAD.WIDE.U32 UR4, UR4, UR5, URZ ;  /* 0x00000005040472a5 */ /* 0x000fc8000f8e003f */
[----:B------:R-:W2:Y:S01]  /*0f20*/  LDC R2, c[0x0][0x14] ;  /* 0x00000500ff027b82 */ /* 0x000ea20000000800 */
[----:B0-----:R-:W-:-:S04]  /*0f30*/  @P1 IMAD.WIDE.U32 R18, R19, UR12, R6 ;  /* 0x0000000c13121c25 */ /* 0x001fc8000f8e0006 */
[----:B------:R-:W-:Y:S02]  /*0f40*/  @P1 IMAD.IADD R17, R19, 0x1, R17 ;  /* 0x0000000113111824 */ /* 0x000fe400078e0211 */
[----:B-1----:R-:W-:-:S04]  /*0f50*/  @!P1 IMAD.WIDE.U32 R8, R6, R11, R8 ;  /* 0x0000000b06089225 */ /* 0x002fc800078e0008 */
[----:B------:R-:W-:Y:S02]  /*0f60*/  @!P1 IMAD.MOV.U32 R18, RZ, RZ, R8 ;  /* 0x000000ffff129224 */ /* 0x000fe400078e0008 */
[----:B------:R-:W-:Y:S02]  /*0f70*/  @!P1 IMAD.MOV.U32 R17, RZ, RZ, R9 ;  /* 0x000000ffff119224 */ /* 0x000fe400078e0009 */
[----:B--2---:R-:W-:-:S04]  /*0f80*/  IMAD.WIDE.U32 R12, R2, UR4, RZ ;  /* 0x00000004020c7c25 */ /* 0x004fc8000f8e00ff */
[----:B------:R-:W-:Y:S01]  /*0f90*/  IMAD R23, R2, UR5, RZ ;  /* 0x0000000502177c24 */ /* 0x000fe2000f8e02ff */
[----:B------:R0:W-:Y:S03]  /*0fa0*/  STL.64 [R1], R12 ;  /* 0x0000000c01007387 */ /* 0x0001e60000100a00 */
[----:B------:R-:W-:Y:S01]  /*0fb0*/  IMAD.IADD R23, R13, 0x1, R23 ;  /* 0x000000010d177824 */ /* 0x000fe200078e0217 */
[----:B------:R-:W-:Y:S06]  /*0fc0*/  @P0 BRA `(.L_x_12) ;  /* 0x0000000000200947 */ /* 0x000fec0003800000 */
[----:B------:R-:W-:Y:S01]  /*0fd0*/  UISETP.GE.U32.AND UP0, UPT, UR40, 0x12, UPT ;  /* 0x000000122800788c */ /* 0x000fe2000bf06070 */
[----:B------:R-:W-:Y:S01]  /*0fe0*/  IADD3 R18, P0, R18, R12, RZ ;  /* 0x0000000c12127210 */ /* 0x000fe20007f1e0ff */
[----:B------:R-:W-:Y:S01]  /*0ff0*/  UIMAD.WIDE.U32 UR4, UR40, 0x38e38e39, URZ ;  /* 0x38e38e39280478a5 */ /* 0x000fe2000f8e003f */
[----:B------:R-:W-:-:S03]  /*1000*/  UMOV UR39, URZ ;  /* 0x0000003f00277c82 */ /* 0x000fc60008000000 */
[----:B------:R-:W-:Y:S01]  /*1010*/  USHF.R.U32.HI UR4, URZ, 0x2, UR5 ;  /* 0x000000023f047899 */ /* 0x000fe20008011605 */
[----:B------:R-:W-:-:S03]  /*1020*/  IMAD.X R17, R23, 0x1, R17, P0 ;  /* 0x0000000117117824 */ /* 0x000fc600000e0611 */
[----:B------:R-:W-:Y:S02]  /*1030*/  UIMAD UR38, UR4, -0x12, UR40 ;  /* 0xffffffee042678a4 */ /* 0x000fe4000f8e0228 */
[----:B------:R-:W-:-:S12]  /*1040*/  @UP0 ULOP3.LUT UR39, UR4, 0x1, URZ, 0xc0, !UPT ;  /* 0x0000000104270892 */ /* 0x000fd8000f8ec03f */
.L_x_12:
[----:B------:R-:W-:Y:S01]  /*1050*/  ISETP.GE.U32.AND P0, PT, R18, UR8, PT ;  /* 0x0000000812007c0c */ /* 0x000fe2000bf06070 */
[----:B------:R-:W-:Y:S01]  /*1060*/  IMAD.MOV.U32 R19, RZ, RZ, -0x1 ;  /* 0xffffffffff137424 */ /* 0x000fe200078e00ff */
[----:B------:R-:W-:Y:S01]  /*1070*/  PRMT R8, RZ, 0x7610, R8 ;  /* 0x00007610ff087816 */ /* 0x000fe20000000008 */
[----:B------:R-:W-:Y:S01]  /*1080*/  IMAD.MOV.U32 R22, RZ, RZ, -0x1 ;  /* 0xffffffffff167424 */ /* 0x000fe200078e00ff */
[----:B------:R-:W-:Y:S01]  /*1090*/  ISETP.GE.U32.AND.EX P0, PT, R17, UR9, PT, P0 ;  /* 0x0000000911007c0c */ /* 0x000fe2000bf06100 */
[----:B------:R-:W-:-:S12]  /*10a0*/  IMAD.MOV.U32 R2, RZ, RZ, -0x1 ;  /* 0xffffffffff027424 */ /* 0x000fd800078e00ff */
[----:B------:R-:W-:Y:S05]  /*10b0*/  @P0 BRA `(.L_x_13) ;  /* 0x00000004002c0947 */ /* 0x000fea0003800000 */
[----:B------:R-:W1:Y:S01]  /*10c0*/  LDC.64 R26, c[0x0][0x628] ;  /* 0x00018a00ff1a7b82 */ /* 0x000e620000000a00 */
[----:B------:R-:W-:Y:S02]  /*10d0*/  IMAD.MOV.U32 R8, RZ, RZ, R18 ;  /* 0x000000ffff087224 */ /* 0x000fe400078e0012 */
[----:B------:R-:W-:-:S05]  /*10e0*/  IMAD.MOV.U32 R9, RZ, RZ, R17 ;  /* 0x000000ffff097224 */ /* 0x000fca00078e0011 */
[----:B------:R-:W2:Y:S08]  /*10f0*/  LDC R2, c[0x0][0x630] ;  /* 0x00018c00ff027b82 */ /* 0x000eb00000000800 */
[----:B------:R-:W3:Y:S01]  /*1100*/  LDC.64 R28, c[0x0][0x620] ;  /* 0x00018800ff1c7b82 */ /* 0x000ee20000000a00 */
[----:B-1----:R-:W-:-:S04]  /*1110*/  ISETP.NE.U32.AND P0, PT, R26, RZ, PT ;  /* 0x000000ff1a00720c */ /* 0x002fc80003f05070 */
[----:B------:R-:W-:-:S13]  /*1120*/  ISETP.NE.AND.EX P0, PT, R27, RZ, PT, P0 ;  /* 0x000000ff1b00720c */ /* 0x000fda0003f05300 */
[----:B--23--:R-:W-:Y:S05]  /*1130*/  @!P0 BRA `(.L_x_14) ;  /* 0x0000000000288947 */ /* 0x00cfea0003800000 */
[----:B0-----:R-:W0:Y:S02]  /*1140*/  LDC R13, c[0x0][0x634] ;  /* 0x00018d00ff0d7b82 */ /* 0x001e240000000800 */
[----:B0-----:R-:W-:-:S05]  /*1150*/  IADD3 R13, P0, R18, R13, RZ ;  /* 0x0000000d120d7210 */ /* 0x001fca0007f1e0ff */
[----:B------:R-:W-:-:S04]  /*1160*/  IMAD.X R15, RZ, RZ, R17, P0 ;  /* 0x000000ffff0f7224 */ /* 0x000fc800000e0611 */
[----:B------:R-:W-:-:S04]  /*1170*/  IMAD.WIDE.U32 R8, R15, R26, RZ ;  /* 0x0000001a0f087225 */ /* 0x000fc800078e00ff */
[----:B------:R-:W-:-:S04]  /*1180*/  IMAD.WIDE.U32 R10, P0, R13, R27, R8 ;  /* 0x0000001b0d0a7225 */ /* 0x000fc80007800008 */
[----:B------:R-:W-:-:S04]  /*1190*/  IMAD.WIDE.U32 R8, R13, R26, RZ ;  /* 0x0000001a0d087225 */ /* 0x000fc800078e00ff */
[----:B------:R-:W-:Y:S01]  /*11a0*/  IMAD.X R13, RZ, RZ, RZ, P0 ;  /* 0x000000ffff0d7224 */ /* 0x000fe200000e06ff */
[----:B------:R-:W-:Y:S01]  /*11b0*/  IADD3 RZ, P0, R9, R10, RZ ;  /* 0x0000000a09ff7210 */ /* 0x000fe20007f1e0ff */
[----:B------:R-:W-:-:S04]  /*11c0*/  IMAD.MOV.U32 R12, RZ, RZ, R11 ;  /* 0x000000ffff0c7224 */ /* 0x000fc800078e000b */
[----:B------:R-:W-:-:S08]  /*11d0*/  IMAD.WIDE.U32.X R8, R15, R27, R12, P0 ;  /* 0x0000001b0f087225 */ /* 0x000fd000000e040c */
.L_x_14:
[----:B------:R-:W1:Y:S01]  /*11e0*/  LDC.64 R32, c[0x0][0x640] ;  /* 0x00019000ff207b82 */ /* 0x000e620000000a00 */
[-C--:B------:R-:W-:Y:S01]  /*11f0*/  SHF.R.U64 R30, R8, R2.reuse, R9 ;  /* 0x00000002081e7219 */ /* 0x080fe20000001209 */
[----:B------:R-:W-:Y:S01]  /*1200*/  IMAD.MOV.U32 R19, RZ, RZ, R17 ;  /* 0x000000ffff137224 */ /* 0x000fe200078e0011 */
[----:B------:R-:W-:Y:S02]  /*1210*/  SHF.R.U32.HI R2, RZ, R2, R9 ;  /* 0x00000002ff027219 */ /* 0x000fe40000011609 */
[----:B------:R-:W-:-:S03]  /*1220*/  IADD3 R11, P0, RZ, -R30, RZ ;  /* 0x8000001eff0b7210 */ /* 0x000fc60007f1e0ff */
[----:B------:R-:W2:Y:S02]  /*1230*/  LDC R10, c[0x0][0x618] ;  /* 0x00018600ff0a7b82 */ /* 0x000ea40000000800 */
[----:B------:R-:W-:-:S04]  /*1240*/  IMAD.X R9, RZ, RZ, ~R2, P0 ;  /* 0x000000ffff097224 */ /* 0x000fc800000e0e02 */
[-C--:B------:R-:W-:Y:S02]  /*1250*/  IMAD R2, R9, R28.reuse, RZ ;  /* 0x0000001c09027224 */ /* 0x080fe400078e02ff */
[----:B0-----:R-:W0:Y:S01]  /*1260*/  LDC R13, c[0x0][0x608] ;  /* 0x00018200ff0d7b82 */ /* 0x001e220000000800 */
[----:B------:R-:W-:-:S04]  /*1270*/  IMAD.WIDE.U32 R8, R11, R28, R18 ;  /* 0x0000001c0b087225 */ /* 0x000fc800078e0012 */
[----:B------:R-:W-:Y:S02]  /*1280*/  IMAD R11, R11, R29, R2 ;  /* 0x0000001d0b0b7224 */ /* 0x000fe400078e0202 */
[----:B------:R-:W-:Y:S01]  /*1290*/  IMAD.MOV.U32 R2, RZ, RZ, -0x1 ;  /* 0xffffffffff027424 */ /* 0x000fe200078e00ff */
[----:B------:R-:W3:Y:S01]  /*12a0*/  LDC R31, c[0x0][0x658] ;  /* 0x00019600ff1f7b82 */ /* 0x000ee20000000800 */
[----:B------:R-:W-:Y:S01]  /*12b0*/  IMAD.IADD R9, R9, 0x1, R11 ;  /* 0x0000000109097824 */ /* 0x000fe200078e020b */
[----:B-1----:R-:W-:Y:S01]  /*12c0*/  ISETP.NE.U32.AND P0, PT, R32, RZ, PT ;  /* 0x000000ff2000720c */ /* 0x002fe20003f05070 */
[----:B------:R-:W-:-:S03]  /*12d0*/  IMAD.MOV.U32 R28, RZ, RZ, 0x1 ;  /* 0x00000001ff1c7424 */ /* 0x000fc600078e00ff */
[----:B------:R-:W-:Y:S02]  /*12e0*/  ISETP.NE.AND.EX P0, PT, R33, RZ, PT, P0 ;  /* 0x000000ff2100720c */ /* 0x000fe40003f05300 */
[----:B------:R-:W1:Y:S01]  /*12f0*/  LDC R27, c[0x0][0x600] ;  /* 0x00018000ff1b7b82 */ /* 0x000e620000000800 */
[-CC-:B--2---:R-:W-:Y:S02]  /*1300*/  SHF.R.U64 R25, R8, R10.reuse, R9.reuse ;  /* 0x0000000a08197219 */ /* 0x184fe40000001209 */
[----:B------:R-:W-:-:S05]  /*1310*/  SHF.R.U32.HI R8, RZ, R10, R9 ;  /* 0x0000000aff087219 */ /* 0x000fca0000011609 */
[----:B------:R-:W2:Y:S01]  /*1320*/  LDC R22, c[0x0][0x648] ;  /* 0x00019200ff167b82 */ /* 0x000ea20000000800 */
[-CC-:B0-----:R-:W-:Y:S02]  /*1330*/  SHF.R.U64 R34, R25, R13.reuse, R8.reuse ;  /* 0x0000000d19227219 */ /* 0x181fe40000001208 */
[----:B------:R-:W-:-:S05]  /*1340*/  SHF.R.U32.HI R8, RZ, R13, R8 ;  /* 0x0000000dff087219 */ /* 0x000fca0000011608 */
[----:B------:R-:W0:Y:S01]  /*1350*/  LDC R26, c[0x0][0x638] ;  /* 0x00018e00ff1a7b82 */ /* 0x000e220000000800 */
[-CC-:B---3--:R-:W-:Y:S02]  /*1360*/  SHF.R.U64 R36, R34, R31.reuse, R8.reuse ;  /* 0x0000001f22247219 */ /* 0x188fe40000001208 */
[-C--:B------:R-:W-:Y:S02]  /*1370*/  SHF.L.U32 R2, R2, R31.reuse, RZ ;  /* 0x0000001f02027219 */ /* 0x080fe400000006ff */
[----:B------:R-:W-:Y:S01]  /*1380*/  SHF.R.U32.HI R9, RZ, R31, R8 ;  /* 0x0000001fff097219 */ /* 0x000fe20000011608 */
[----:B------:R-:W-:Y:S01]  /*1390*/  IMAD.MOV.U32 R8, RZ, RZ, R36 ;  /* 0x000000ffff087224 */ /* 0x000fe200078e0024 */
[----:B------:R-:W-:Y:S01]  /*13a0*/  LOP3.LUT R15, RZ, R2, RZ, 0x33, !PT ;  /* 0x00000002ff0f7212 */ /* 0x000fe200078e33ff */
[----:B------:R-:W3:Y:S01]  /*13b0*/  LDC R29, c[0x0][0x610] ;  /* 0x00018400ff1d7b82 */ /* 0x000ee20000000800 */
[----:B------:R-:W-:Y:S05]  /*13c0*/  @!P0 BRA `(.L_x_15) ;  /* 0x0000000000288947 */ /* 0x000fea0003800000 */
[----:B------:R-:W4:Y:S02]  /*13d0*/  LDC R13, c[0x0][0x64c] ;  /* 0x00019300ff0d7b82 */ /* 0x000f240000000800 */
[----:B----4-:R-:W-:-:S05]  /*13e0*/  IADD3 R13, P0, R36, R13, RZ ;  /* 0x0000000d240d7210 */ /* 0x010fca0007f1e0ff */
        /* <DEDUP_REMOVED lines=8> */
.L_x_15:
[----:B--2---:R-:W-:Y:S01]  /*1470*/  SHF.R.U64 R7, R8, R22, R9 ;  /* 0x0000001608077219 */ /* 0x004fe20000001209 */
[----:B-1----:R-:W-:Y:S01]  /*1480*/  VIADD R8, R27, 0xffffffff ;  /* 0xffffffff1b087836 */ /* 0x002fe20000000000 */
[----:B------:R-:W-:Y:S01]  /*1490*/  SHF.L.U32 R2, R28, R31, RZ ;  /* 0x0000001f1c027219 */ /* 0x000fe200000006ff */
[----:B------:R-:W-:Y:S01]  /*14a0*/  @P1 IMAD R20, R21, R24, R6 ;  /* 0x0000001815141224 */ /* 0x000fe200078e0206 */
[----:B------:R-:W-:Y:S01]  /*14b0*/  LOP3.LUT R15, R34, R15, RZ, 0xc0, !PT ;  /* 0x0000000f220f7212 */ /* 0x000fe200078ec0ff */
[----:B------:R-:W-:Y:S01]  /*14c0*/  IMAD.MOV R9, RZ, RZ, -R7 ;  /* 0x000000ffff097224 */ /* 0x000fe200078e0a07 */
[----:B------:R-:W-:Y:S01]  /*14d0*/  LOP3.LUT R8, R25, R8, RZ, 0xc0, !PT ;  /* 0x0000000819087212 */ /* 0x000fe200078ec0ff */
[----:B------:R-:W-:Y:S02]  /*14e0*/  IMAD.MOV.U32 R6, RZ, RZ, 0x1 ;  /* 0x00000001ff067424 */ /* 0x000fe400078e00ff */
[----:B------:R-:W-:Y:S02]  /*14f0*/  IMAD R15, R2, R7, R15 ;  /* 0x00000007020f7224 */ /* 0x000fe400078e020f */
[----:B0-----:R-:W-:-:S02]  /*1500*/  IMAD R2, R9, R26, R36 ;  /* 0x0000001a09027224 */ /* 0x001fc400078e0224 */
[----:B---3--:R-:W-:Y:S02]  /*1510*/  IMAD R19, R15, R29, R20 ;  /* 0x0000001d0f137224 */ /* 0x008fe400078e0214 */
[--C-:B------:R-:W-:Y:S01]  /*1520*/  IMAD R2, R2, R27, R8.reuse ;  /* 0x0000001b02027224 */ /* 0x100fe200078e0208 */
[----:B------:R-:W-:-:S04]  /*1530*/  PRMT R8, R6, 0x7610, R8 ;  /* 0x0000761006087816 */ /* 0x000fc80000000008 */
[----:B------:R-:W-:Y:S02]  /*1540*/  SEL R22, R2, R19, !P1 ;  /* 0x0000001302167207 */ /* 0x000fe40004800000 */
[----:B------:R-:W-:Y:S01]  /*1550*/  SEL R19, R19, R2, !P1 ;  /* 0x0000000213137207 */ /* 0x000fe20004800000 */
[----:B------:R-:W-:-:S07]  /*1560*/  IMAD.MOV.U32 R2, RZ, RZ, R30 ;  /* 0x000000ffff027224 */ /* 0x000fce00078e001e */
.L_x_13:
[----:B------:R-:W-:Y:S05]  /*1570*/  @!P2 BRA `(.L_x_16) ;  /* 0x00000000000ca947 */ /* 0x000fea0003800000 */
[----:B------:R-:W-:Y:S01]  /*1580*/  UCGABAR_WAIT ;  /* 0x0000000000007dc7 */ /* 0x000fe20008000000 */
[----:B------:R-:W-:Y:S01]  /*1590*/  CCTL.IVALL ;  /* 0x00000000ff00798f */ /* 0x000fe20002000000 */
[----:B------:R-:W-:Y:S05]  /*15a0*/  BRA `(.L_x_17) ;  /* 0x0000000000047947 */ /* 0x000fea0003800000 */
.L_x_16:
[----:B------:R-:W-:Y:S06]  /*15b0*/  BAR.SYNC.DEFER_BLOCKING 0x0 ;  /* 0x0000000000007b1d */ /* 0x000fec0000010000 */
.L_x_17:
[----:B------:R-:W-:Y:S05]  /*15c0*/  @!P4 BRA `(.L_x_18) ;  /* 0x000000540020c947 */ /* 0x000fea0003800000 */
[----:B------:R-:W-:-:S13]  /*15d0*/  ISETP.GT.U32.AND P0, PT, R35, 0x1, PT ;  /* 0x000000012300780c */ /* 0x000fda0003f04070 */
[----:B------:R-:W-:Y:S05]  /*15e0*/  @P0 EXIT ;  /* 0x000000000000094d */ /* 0x000fea0003800000 */
.L_x_19:
[----:B------:R-:W-:-:S08]  /*15f0*/  NOP ;  /* 0x0000000000007918 */ /* 0x000fd00000000000 */
[----:B------:R-:W1:Y:S02]  /*1600*/  USETMAXREG.TRY_ALLOC.CTAPOOL UP0, 0xe8 ;  /* 0x000000e8000079c8 */ /* 0x000e640008000600 */
[----:B-1----:R-:W-:-:S13]  /*1610*/  PLOP3.LUT P0, PT, PT, PT, UP0, 0x80, 0x0 ;  /* 0x000000000000781c */ /* 0x002fda0003f0f008 */
[----:B------:R-:W-:Y:S05]  /*1620*/  @!P0 BRA `(.L_x_19) ;  /* 0xfffffffc00f08947 */ /* 0x000fea000383ffff */
[----:B------:R-:W-:-:S13]  /*1630*/  LOP3.LUT P0, RZ, R8, 0xff, RZ, 0xc0, !PT ;  /* 0x000000ff08ff7812 */ /* 0x000fda000780c0ff */
[----:B------:R-:W-:Y:S05]  /*1640*/  @!P0 EXIT ;  /* 0x000000000000894d */ /* 0x000fea0003800000 */
[----:B------:R-:W1:Y:S01]  /*1650*/  S2UR UR4, SR_CgaCtaId ;  /* 0x00000000000479c3 */ /* 0x000e620000008800 */
[----:B------:R-:W-:Y:S01]  /*1660*/  VIADD R14, R14, 0xffffffff ;  /* 0xffffffff0e0e7836 */ /* 0x000fe20000000000 */
[CC--:B------:R-:W-:Y:S01]  /*1670*/  LEA.HI R4, R0.reuse, R3.reuse, RZ, 0x2 ;  /* 0x0000000300047211 */ /* 0x0c0fe200078f10ff */
[----:B------:R-:W-:Y:S01]  /*1680*/  UMOV UR41, 0x400 ;  /* 0x0000040000297882 */ /* 0x000fe20000000000 */
[----:B------:R-:W-:Y:S01]  /*1690*/  LEA.HI R0, R0, R3, RZ, 0x5 ;  /* 0x0000000300007211 */ /* 0x000fe200078f28ff */
[----:B------:R-:W-:Y:S01]  /*16a0*/  UISETP.LT.AND UP0, UPT, UR40, 0x1, UPT ;  /* 0x000000012800788c */ /* 0x000fe2000bf01270 */
[----:B------:R-:W-:Y:S01]  /*16b0*/  R2UR UR42, R14 ;  /* 0x000000000e2a72ca */ /* 0x000fe200000e0000 */
[----:B------:R-:W-:Y:S01]  /*16c0*/  ULDC UR6, c[0x0][0x284] ;  /* 0x0000a10000067ab9 */ /* 0x000fe20000000800 */
[--C-:B------:R-:W-:Y:S01]  /*16d0*/  SHF.R.S32.HI R92, RZ, 0x2, R4.reuse ;  /* 0x00000002ff5c7819 */ /* 0x100fe20000011404 */
[----:B------:R-:W-:Y:S01]  /*16e0*/  USEL UR43, UR40, 0x1, UP0 ;  /* 0x00000001282b7887 */ /* 0x000fe20008000000 */
[----:B------:R-:W-:Y:S01]  /*16f0*/  SHF.R.S32.HI R5, RZ, 0x1f, R4 ;  /* 0x0000001fff057819 */ /* 0x000fe20000011404 */
[----:B------:R-:W-:Y:S01]  /*1700*/  USHF.L.U32 UR46, UR40, 0x1, URZ ;  /* 0x00000001282e7899 */ /* 0x000fe2000800063f */
[----:B------:R-:W-:Y:S01]  /*1710*/  LOP3.LUT R94, R4, 0xfffffffc, RZ, 0xc0, !PT ;  /* 0xfffffffc045e7812 */ /* 0x000fe200078ec0ff */
[----:B------:R-:W-:Y:S01]  /*1720*/  UIADD3 UR43, -UR43, UR40, URZ ;  /* 0x000000282b2b7290 */ /* 0x000fe2000fffe13f */
[----:B------:R-:W-:-:S02]  /*1730*/  LEA.HI R5, R5, R92, RZ, 0x3 ;  /* 0x0000005c05057211 */ /* 0x000fc400078f18ff */
[----:B------:R-:W-:Y:S01]  /*1740*/  ISETP.NE.AND P0, PT, R14, RZ, PT ;  /* 0x000000ff0e00720c */ /* 0x000fe20003f05270 */
[----:B------:R-:W-:Y:S01]  /*1750*/  IMAD.IADD R94, R3, 0x1, -R94 ;  /* 0x00000001035e7824 */ /* 0x000fe200078e0a5e */
[----:B------:R-:W-:Y:S01]  /*1760*/  LOP3.LUT R5, R5, 0xfffffff8, RZ, 0xc0, !PT ;  /* 0xfffffff805057812 */ /* 0x000fe200078ec0ff */
[----:B------:R-:W-:Y:S01]  /*1770*/  USHF.L.U32 UR42, UR42, 0x3, URZ ;  /* 0x000000032a2a7899 */ /* 0x000fe2000800063f */
[----:B------:R-:W-:Y:S02]  /*1780*/  LOP3.LUT R102, R16, 0x1, RZ, 0xfc, !PT ;  /* 0x0000000110667812 */ /* 0x000fe400078efcff */
[----:B------:R-:W-:Y:S01]  /*1790*/  SEL R103, RZ, 0x1, P0 ;  /* 0x00000001ff677807 */ /* 0x000fe20000000000 */
[----:B------:R-:W-:Y:S01]  /*17a0*/  IMAD.IADD R92, R92, 0x1, -R5 ;  /* 0x000000015c5c7824 */ /* 0x000fe200078e0a05 */
[----:B-1----:R-:W-:Y:S01]  /*17b0*/  ULEA UR41, UR4, UR41, 0x18 ;  /* 0x0000002904297291 */ /* 0x002fe2000f8ec03f */
[----:B------:R-:W-:Y:S01]  /*17c0*/  SHF.R.S32.HI R5, RZ, 0x5, R0 ;  /* 0x00000005ff057819 */ /* 0x000fe20000011400 */
[----:B------:R-:W-:-:S02]  /*17d0*/  IMAD.U32 R96, RZ, RZ, UR42 ;  /* 0x0000002aff607e24 */ /* 0x000fc4000f8e00ff */
[----:B------:R-:W-:Y:S01]  /*17e0*/  UIADD3 UR47, UR41, 0x130, URZ ;  /* 0x00000130292f7890 */ /* 0x000fe2000fffe03f */
[--C-:B------:R-:W-:Y:S01]  /*17f0*/  SHF.R.S32.HI R93, RZ, 0x1f, R92.reuse ;  /* 0x0000001fff5d7819 */ /* 0x100fe2000001145c */
[----:B------:R-:W-:Y:S01]  /*1800*/  UIADD3 UR4, UR41, 0x200, URZ ;  /* 0x0000020029047890 */ /* 0x000fe2000fffe03f */
[C-C-:B------:R-:W-:Y:S01]  /*1810*/  IMAD R99, R5.reuse, -0x10, -R92.reuse ;  /* 0xfffffff005637824 */ /* 0x140fe200078e0a5c */
[----:B------:R-:W-:Y:S01]  /*1820*/  UIADD3 UR5, UR41, 0x12200, URZ ;  /* 0x0001220029057890 */ /* 0x000fe2000fffe03f */
[C---:B------:R-:W-:Y:S01]  /*1830*/  LOP3.LUT R98, R96.reuse, 0x8, RZ, 0xc0, !PT ;  /* 0x0000000860627812 */ /* 0x040fe200078ec0ff */
[----:B------:R-:W-:Y:S01]  /*1840*/  USHF.R.U32.HI UR4, URZ, 0x4, UR4 ;  /* 0x000000043f047899 */ /* 0x000fe20008011604 */
[----:B------:R-:W-:Y:S01]  /*1850*/  IMAD.U32 R95, RZ, RZ, UR47 ;  /* 0x0000002fff5f7e24 */ /* 0x000fe2000f8e00ff */
[----:B------:R-:W-:Y:S01]  /*1860*/  USHF.R.U32.HI UR5, URZ, 0x4, UR5 ;  /* 0x000000043f057899 */ /* 0x000fe20008011605 */
[----:B------:R-:W-:Y:S01]  /*1870*/  IMAD.WIDE R92, R5, 0x10, R92 ;  /* 0x00000010055c7825 */ /* 0x000fe200078e025c */
[----:B------:R-:W-:Y:S01]  /*1880*/  ULOP3.LUT UR4, UR4, 0x3fff, URZ, 0xc0, !UPT ;  /* 0x00003fff04047892 */ /* 0x000fe2000f8ec03f */
[----:B------:R-:W-:Y:S01]  /*1890*/  LOP3.LUT R96, R96, 0x8, RZ, 0xc, !PT ;  /* 0x0000000860607812 */ /* 0x000fe200078e0cff */
[----:B------:R-:W-:Y:S01]  /*18a0*/  ULOP3.LUT UR5, UR5, 0x3fff, URZ, 0xc0, !UPT ;  /* 0x00003fff05057892 */ /* 0x000fe2000f8ec03f */
[----:B------:R-:W-:Y:S01]  /*18b0*/  VIADD R97, R95, UR42 ;  /* 0x0000002a5f617c36 */ /* 0x000fe20008000000 */
[----:B------:R-:W-:Y:S01]  /*18c0*/  LOP3.LUT R98, R98, 0x18, RZ, 0x3c, !PT ;  /* 0x0000001862627812 */ /* 0x000fe200078e3cff */
[----:B------:R-:W-:Y:S01]  /*18d0*/  VIADD R99, R99, UR6 ;  /* 0x0000000663637c36 */ /* 0x000fe20008000000 */
[----:B------:R-:W-:-:S02]  /*18e0*/  ULOP3.LUT UR44, UR4, 0x10000, URZ, 0xfc, !UPT ;  /* 0x00010000042c7892 */ /* 0x000fc4000f8efc3f */
[----:B------:R-:W-:-:S12]  /*18f0*/  ULOP3.LUT UR45, UR5, 0x10000, URZ, 0xfc, !UPT ;  /* 0x00010000052d7892 */ /* 0x000fd8000f8efc3f */
.L_x_167:
[----:B------:R-:W-:Y:S01]  /*1900*/  SHF.L.U32 R0, R103, 0x1f, RZ ;  /* 0x0000001f67007819 */ /* 0x000fe200000006ff */
[----:B------:R-:W-:Y:S02]  /*1910*/  ULDC UR4, c[0x0][0x28c] ;  /* 0x0000a30000047ab9 */ /* 0x000fe40000000800 */
[----:B------:R-:W-:Y:S01]  /*1920*/  ISETP.LT.AND P1, PT, RZ, UR4, PT ;  /* 0x00000004ff007c0c */ /* 0x000fe2000bf21270 */
[----:B------:R-:W1:Y:S02]  /*1930*/  SYNCS.PHASECHK.TRANS64.TRYWAIT P0, [R95+UR42], R0 ;  /* 0x000000005f0075a7 */ /* 0x000e64000800016a */
[----:B-1-34-:R-:W-:Y:S10]  /*1940*/  @!P0 BRA `(.L_x_20) ;  /* 0x00000068004c8947 */ /* 0x01aff40003800000 */
.L_x_203:
[----:B------:R-:W-:Y:S05]  /*1950*/  @P1 BRA `(.L_x_21) ;  /* 0x0000000000401947 */ /* 0x000fea0003800000 */
[----:B-1----:R-:W-:Y:S01]  /*1960*/  MOV R0, 0x0 ;  /* 0x0000000000007802 */ /* 0x002fe20000000f00 */
[----:B------:R-:W-:Y:S01]  /*1970*/  ULDC.64 UR4, c[0x4][0x68] ;  /* 0x01001a0000047ab9 */ /* 0x000fe20000000a00 */
[----:B------:R-:W-:Y:S01]  /*1980*/  ULDC.64 UR6, c[0x4][0x8] ;  /* 0x0100020000067ab9 */ /* 0x000fe20000000a00 */
[----:B------:R-:W-:Y:S01]  /*1990*/  IMAD.U32 R4, RZ, RZ, UR4 ;  /* 0x00000004ff047e24 */ /* 0x000fe2000f8e00ff */
[----:B------:R1:W2:Y:S01]  /*19a0*/  LDC.64 R14, c[0x4][R0] ;  /* 0x01000000000e7b82 */ /* 0x0002a20000000a00 */
[----:B------:R-:W-:Y:S01]  /*19b0*/  IMAD.U32 R5, RZ, RZ, UR5 ;  /* 0x00000005ff057e24 */ /* 0x000fe2000f8e00ff */
[----:B------:R-:W-:Y:S01]  /*19c0*/  ULDC.64 UR4, c[0x4][0x70] ;  /* 0x01001c0000047ab9 */ /* 0x000fe20000000a00 */
[----:B------:R-:W-:Y:S02]  /*19d0*/  IMAD.U32 R10, RZ, RZ, UR6 ;  /* 0x00000006ff0a7e24 */ /* 0x000fe4000f8e00ff */
[----:B------:R-:W-:Y:S02]  /*19e0*/  IMAD.U32 R6, RZ, RZ, UR4 ;  /* 0x00000004ff067e24 */ /* 0x000fe4000f8e00ff */
[----:B------:R-:W-:-:S02]  /*19f0*/  IMAD.U32 R7, RZ, RZ, UR5 ;  /* 0x00000005ff077e24 */ /* 0x000fc4000f8e00ff */
[----:B------:R-:W-:Y:S02]  /*1a00*/  IMAD.U32 R11, RZ, RZ, UR7 ;  /* 0x00000007ff0b7e24 */ /* 0x000fe4000f8e00ff */
[----:B------:R-:W-:Y:S02]  /*1a10*/  IMAD.MOV.U32 R8, RZ, RZ, 0x1e1 ;  /* 0x000001e1ff087424 */ /* 0x000fe400078e00ff */
[----:B0-----:R-:W-:Y:S02]  /*1a20*/  IMAD.MOV.U32 R12, RZ, RZ, 0x1 ;  /* 0x00000001ff0c7424 */ /* 0x001fe400078e00ff */
[----:B-1----:R-:W-:-:S07]  /*1a30*/  IMAD.MOV.U32 R13, RZ, RZ, RZ ;  /* 0x000000ffff0d7224 */ /* 0x002fce00078e00ff */
[----:B------:R-:W-:-:S07]  /*1a40*/  LEPC R20, `(.L_x_21) ;  /* 0x000000001014794e */ /* 0x000fce0000000000 */
[----:B--2--5:R-:W-:Y:S05]  /*1a50*/  CALL.ABS.NOINC R14 ;  /* 0x000000000e007343 */ /* 0x024fea0003c00000 */
.L_x_21:
[----:B------:R-:W-:-:S13]  /*1a60*/  ISETP.NE.AND P0, PT, R102, 0x3, PT ;  /* 0x000000036600780c */ /* 0x000fda0003f05270 */
[----:B------:R-:W-:Y:S05]  /*1a70*/  @!P0 BRA `(.L_x_22) ;  /* 0x0000000000048947 */ /* 0x000fea0003800000 */
[----:B------:R-:W-:Y:S01]  /*1a80*/  BPT.TRAP 0x1 ;  /* 0x000000040000795c */ /* 0x000fe20000300000 */
.L_x_22:
[----:B------:R-:W-:Y:S02]  /*1a90*/  IMAD.U32 R3, RZ, RZ, UR38 ;  /* 0x00000026ff037e24 */ /* 0x000fe4000f8e00ff */
[----:B-1----:R-:W-:-:S03]  /*1aa0*/  IMAD.U32 R0, RZ, RZ, UR39 ;  /* 0x00000027ff007e24 */ /* 0x002fc6000f8e00ff */
[----:B------:R-:W-:Y:S02]  /*1ab0*/  LEA R3, R3, UR41, 0x3 ;  /* 0x0000002903037c11 */ /* 0x000fe4000f8e18ff */
[----:B------:R-:W-:-:S04]  /*1ac0*/  SHF.L.U32 R0, R0, 0x1f, RZ ;  /* 0x0000001f00007819 */ /* 0x000fc800000006ff */
[----:B------:R1:W2:Y:S01]  /*1ad0*/  SYNCS.PHASECHK.TRANS64.TRYWAIT P1, [R3+URZ], R0 ;  /* 0x00000000030075a7 */ /* 0x0002a2000802017f */
[----:B------:R-:W-:Y:S05]  /*1ae0*/  @!P0 BRA `(.L_x_23) ;  /* 0x0000000000048947 */ /* 0x000fea0003800000 */
[----:B------:R-:W-:Y:S01]  /*1af0*/  BPT.TRAP 0x1 ;  /* 0x000000040000795c */ /* 0x000fe20000300000 */
.L_x_23:
[----:B--2---:R-:W-:Y:S05]  /*1b00*/  @P1 BRA `(.L_x_24) ;  /* 0x0000000000081947 */ /* 0x004fea0003800000 */
[----:B------:R-:W2:Y:S02]  /*1b10*/  SYNCS.PHASECHK.TRANS64.TRYWAIT P1, [R3+URZ], R0 ;  /* 0x00000000030075a7 */ /* 0x000ea4000802017f */
[----:B--2---:R-:W-:Y:S05]  /*1b20*/  @!P1 BRA `(.L_x_25) ;  /* 0x0000006400e89947 */ /* 0x004fea0003800000 */
.L_x_24:
[----:B------:R-:W-:Y:S05]  /*1b30*/  WARPSYNC.ALL ;  /* 0x0000000000007948 */ /* 0x000fea0003800000 */
[----:B------:R-:W-:Y:S01]  /*1b40*/  ULEA UR4, UR38, UR44, 0x8 ;  /* 0x0000002c26047291 */ /* 0x000fe2000f8e403f */
[----:B------:R-:W-:Y:S01]  /*1b50*/  WARPGROUP.ARRIVE ;  /* 0x00000000000079c5 */ /* 0x000fe20000000000 */
[----:B------:R-:W-:Y:S01]  /*1b60*/  ULEA UR6, UR38, UR45, 0x9 ;  /* 0x0000002d26067291 */ /* 0x000fe2000f8e483f */
[----:B-12---:R-:W-:Y:S01]  /*1b70*/  IMAD.U32 R0, RZ, RZ, UR43 ;  /* 0x0000002bff007e24 */ /* 0x006fe2000f8e00ff */
[----:B------:R-:W-:Y:S01]  /*1b80*/  UMOV UR5, 0x80000020 ;  /* 0x8000002000057882 */ /* 0x000fe20000000000 */
[----:B------:R-:W-:-:S03]  /*1b90*/  UMOV UR7, 0x80000020 ;  /* 0x8000002000077882 */ /* 0x000fc60000000000 */
[----:B------:R-:W-:-:S03]  /*1ba0*/  ISETP.GE.AND P1, PT, R0, 0x1, PT ;  /* 0x000000010000780c */ /* 0x000fc60003f26270 */
[----:B------:R-:W-:Y:S01]  /*1bb0*/  HGMMA.64x128x16.F32 R24, gdesc[UR4], RZ, !UPT, gsb0 ;  /* 0x01e00000041879f0 */ /* 0x000fe2000c0008ff */
[----:B------:R-:W-:Y:S02]  /*1bc0*/  UIADD3 UR4, UR4, 0x2, URZ ;  /* 0x0000000204047890 */ /* 0x000fe4000fffe03f */
[----:B------:R-:W-:Y:S01]  /*1bd0*/  UIADD3 UR6, UR6, 0x2, URZ ;  /* 0x0000000206067890 */ /* 0x000fe2000fffe03f */
[----:B------:R-:W-:Y:S01]  /*1be0*/  UMOV UR5, 0x80000020 ;  /* 0x8000002000057882 */ /* 0x000fe20000000000 */
[----:B------:R-:W-:Y:S01]  /*1bf0*/  UMOV UR7, 0x80000020 ;  /* 0x8000002000077882 */ /* 0x000fe20000000000 */
[----:B------:R-:W-:Y:S02]  /*1c00*/  WARPGROUP.DEPBAR.LE gsb0, 0x0 ;  /* 0x00008000000079c5 */ /* 0x000fe40000010000 */
[----:B------:R-:W-:-:S06]  /*1c10*/  WARPGROUP.ARRIVE ;  /* 0x00000000000079c5 */ /* 0x000fcc0000000000 */
[----:B------:R-:W-:Y:S03]  /*1c20*/  HGMMA.64x128x16.F32 R24, gdesc[UR4], R24, gsb0 ;  /* 0x01e00000041879f0 */ /* 0x000fe60008000818 */
[----:B------:R-:W-:Y:S02]  /*1c30*/  WARPGROUP.DEPBAR.LE gsb0, 0x0 ;  /* 0x00008000000079c5 */ /* 0x000fe40000010000 */
[----:B------:R-:W-:Y:S05]  /*1c40*/  @!P1 BRA `(.L_x_26) ;  /* 0x0000000000d49947 */ /* 0x000fea0003800000 */
[----:B------:R-:W-:Y:S01]  /*1c50*/  UIADD3 UR4, UR38, 0x1, URZ ;  /* 0x0000000126047890 */ /* 0x000fe2000fffe03f */
[----:B------:R-:W-:Y:S02]  /*1c60*/  IMAD.U32 R0, RZ, RZ, UR43 ;  /* 0x0000002bff007e24 */ /* 0x000fe4000f8e00ff */
[----:B------:R-:W-:Y:S01]  /*1c70*/  IMAD.U32 R3, RZ, RZ, UR38 ;  /* 0x00000026ff037e24 */ /* 0x000fe2000f8e00ff */
[----:B------:R-:W-:-:S04]  /*1c80*/  UISETP.NE.AND UP0, UPT, UR4, 0x12, UPT ;  /* 0x000000120400788c */ /* 0x000fc8000bf05270 */
[----:B------:R-:W-:Y:S02]  /*1c90*/  USEL UR5, URZ, 0x1, UP0 ;  /* 0x000000013f057887 */ /* 0x000fe40008000000 */
[----:B------:R-:W-:Y:S02]  /*1ca0*/  USEL UR8, UR4, URZ, UP0 ;  /* 0x0000003f04087287 */ /* 0x000fe40008000000 */
[----:B------:R-:W-:-:S06]  /*1cb0*/  ULOP3.LUT UR5, UR39, UR5, URZ, 0x3c, !UPT ;  /* 0x0000000527057292 */ /* 0x000fcc000f8e3c3f */
[----:B------:R-:W-:-:S07]  /*1cc0*/  IMAD.U32 R6, RZ, RZ, UR5 ;  /* 0x00000005ff067e24 */ /* 0x000fce000f8e00ff */
.L_x_33:
[----:B------:R-:W-:Y:S05]  /*1cd0*/  @!P0 BRA `(.L_x_27) ;  /* 0x0000000000048947 */ /* 0x000fea0003800000 */
[----:B------:R-:W-:Y:S01]  /*1ce0*/  BPT.TRAP 0x1 ;  /* 0x000000040000795c */ /* 0x000fe20000300000 */
.L_x_27:
[----:B------:R-:W-:Y:S01]  /*1cf0*/  ULEA UR4, UR8, UR41, 0x3 ;  /* 0x0000002908047291 */ /* 0x000fe2000f8e183f */
[----:B------:R-:W-:-:S08]  /*1d00*/  SHF.L.U32 R4, R6, 0x1f, RZ ;  /* 0x0000001f06047819 */ /* 0x000fd000000006ff */
[----:B------:R1:W2:Y:S01]  /*1d10*/  SYNCS.PHASECHK.TRANS64.TRYWAIT P1, [UR4], R4 ;  /* 0x00000004ff0075a7 */ /* 0x0002a20008020144 */
[----:B------:R-:W-:Y:S05]  /*1d20*/  @!P0 BRA `(.L_x_28) ;  /* 0x0000000000048947 */ /* 0x000fea0003800000 */
[----:B------:R-:W-:Y:S01]  /*1d30*/  BPT.TRAP 0x1 ;  /* 0x000000040000795c */ /* 0x000fe20000300000 */
.L_x_28:
[----:B--2---:R-:W-:Y:S05]  /*1d40*/  @P1 BRA `(.L_x_29) ;  /* 0x0000000000081947 */ /* 0x004fea0003800000 */
[----:B------:R-:W2:Y:S02]  /*1d50*/  SYNCS.PHASECHK.TRANS64.TRYWAIT P1, [UR4], R4 ;  /* 0x00000004ff0075a7 */ /* 0x000ea40008020144 */
[----:B--2---:R-:W-:Y:S05]  /*1d60*/  @!P1 BRA `(.L_x_30) ;  /* 0x00000064006c9947 */ /* 0x004fea0003800000 */
.L_x_29:
[----:B------:R-:W-:Y:S01]  /*1d70*/  ULEA UR4, UR8, UR44, 0x8 ;  /* 0x0000002c08047291 */ /* 0x000fe2000f8e403f */
[----:B------:R-:W-:Y:S01]  /*1d80*/  WARPGROUP.ARRIVE ;  /* 0x00000000000079c5 */ /* 0x000fe20000000000 */
[----:B------:R-:W-:Y:S01]  /*1d90*/  ULEA UR6, UR8, UR45, 0x9 ;  /* 0x0000002d08067291 */ /* 0x000fe2000f8e483f */
[----:B------:R-:W-:Y:S01]  /*1da0*/  UMOV UR5, 0x80000020 ;  /* 0x8000002000057882 */ /* 0x000fe20000000000 */
[----:B------:R-:W-:-:S07]  /*1db0*/  UMOV UR7, 0x80000020 ;  /* 0x8000002000077882 */ /* 0x000fce0000000000 */
[----:B------:R-:W-:Y:S01]  /*1dc0*/  HGMMA.64x128x16.F32 R24, gdesc[UR4], R24, gsb0 ;  /* 0x01e00000041879f0 */ /* 0x000fe20008000818 */
        /* <DEDUP_REMOVED lines=9> */
[----:B------:R-:W-:Y:S01]  /*1e60*/  BPT.TRAP 0x1 ;  /* 0x000000040000795c */ /* 0x000fe20000300000 */
.L_x_31:
[----:B------:R-:W-:-:S13]  /*1e70*/  ISETP.NE.AND P1, PT, R89, RZ, PT ;  /* 0x000000ff5900720c */ /* 0x000fda0003f25270 */
[----:B-12---:R-:W-:-:S05]  /*1e80*/  @P1 LEA R4, R3, UR41, 0x3 ;  /* 0x0000002903041c11 */ /* 0x006fca000f8e18ff */
[----:B------:R-:W-:-:S05]  /*1e90*/  @P1 VIADD R5, R4, 0x90 ;  /* 0x0000009004051836 */ /* 0x000fca0000000000 */
[----:B------:R-:W-:-:S04]  /*1ea0*/  @P1 PRMT R5, R88, 0x654, R5 ;  /* 0x0000065458051816 */ /* 0x000fc80000000005 */
[----:B------:R1:W-:Y:S01]  /*1eb0*/  @P1 SYNCS.ARRIVE.TRANS64.RED.A1T0 RZ, [R5+URZ], RZ ;  /* 0x000000ff05ff19a7 */ /* 0x0003e2000810043f */
[----:B------:R-:W-:-:S13]  /*1ec0*/  ISETP.GT.U32.AND P1, PT, R16, 0x1, PT ;  /* 0x000000011000780c */ /* 0x000fda0003f24070 */
[----:B-1----:R-:W-:Y:S05]  /*1ed0*/  @P1 BRA `(.L_x_32) ;  /* 0x0000000000041947 */ /* 0x002fea0003800000 */
[----:B------:R-:W-:Y:S01]  /*1ee0*/  BPT.TRAP 0x1 ;  /* 0x000000040000795c */ /* 0x000fe20000300000 */
.L_x_32:
[----:B------:R-:W-:Y:S01]  /*1ef0*/  UIADD3 UR8, UR8, 0x1, URZ ;  /* 0x0000000108087890 */ /* 0x000fe2000fffe03f */
[C---:B------:R-:W-:Y:S01]  /*1f00*/  ISETP.GT.AND P2, PT, R0.reuse, 0x1, PT ;  /* 0x000000010000780c */ /* 0x040fe20003f44270 */
[----:B------:R-:W-:Y:S02]  /*1f10*/  VIADD R3, R3, 0x1 ;  /* 0x0000000103037836 */ /* 0x000fe40000000000 */
[----:B------:R-:W-:Y:S01]  /*1f20*/  UISETP.NE.AND UP0, UPT, UR8, 0x12, UPT ;  /* 0x000000120800788c */ /* 0x000fe2000bf05270 */
[----:B------:R-:W-:Y:S02]  /*1f30*/  VIADD R0, R0, 0xffffffff ;  /* 0xffffffff00007836 */ /* 0x000fe40000000000 */
[C---:B------:R-:W-:Y:S01]  /*1f40*/  ISETP.NE.AND P1, PT, R3.reuse, 0x12, PT ;  /* 0x000000120300780c */ /* 0x040fe20003f25270 */
[----:B------:R-:W-:Y:S02]  /*1f50*/  USEL UR4, URZ, 0x1, UP0 ;  /* 0x000000013f047887 */ /* 0x000fe40008000000 */
[----:B------:R-:W-:Y:S01]  /*1f60*/  USEL UR8, UR8, URZ, UP0 ;  /* 0x0000003f08087287 */ /* 0x000fe20008000000 */
[----:B------:R-:W-:-:S03]  /*1f70*/  SEL R3, R3, RZ, P1 ;  /* 0x000000ff03037207 */ /* 0x000fc60000800000 */
[----:B------:R-:W-:Y:S01]  /*1f80*/  LOP3.LUT R6, R6, UR4, RZ, 0x3c, !PT ;  /* 0x0000000406067c12 */ /* 0x000fe2000f8e3cff */
[----:B------:R-:W-:Y:S07]  /*1f90*/  @P2 BRA `(.L_x_33) ;  /* 0xfffffffc004c2947 */ /* 0x000fee000383ffff */
.L_x_26:
[----:B------:R-:W1:Y:S01]  /*1fa0*/  LDC R0, c[0x0][0x28c] ;  /* 0x0000a300ff007b82 */ /* 0x000e620000000800 */
[----:B------:R2:W-:Y:S01]  /*1fb0*/  SYNCS.ARRIVE.TRANS64.A1T0 RZ, [R96+UR47], RZ ;  /* 0x000000ff60ff79a7 */ /* 0x0005e2000810002f */
[----:B-1----:R-:W-:-:S13]  /*1fc0*/  ISETP.GE.AND P1, PT, R0, 0x1, PT ;  /* 0x000000010000780c */ /* 0x002fda0003f26270 */
[----:B--2---:R-:W-:Y:S05]  /*1fd0*/  @!P1 BRA `(.L_x_34) ;  /* 0x0000000000449947 */ /* 0x004fea0003800000 */
[----:B------:R-:W-:Y:S05]  /*1fe0*/  @!P0 BRA `(.L_x_35) ;  /* 0x0000000000048947 */ /* 0x000fea0003800000 */
[----:B------:R-:W-:Y:S01]  /*1ff0*/  BPT.TRAP 0x1 ;  /* 0x000000040000795c */ /* 0x000fe20000300000 */
.L_x_35:
[----:B------:R-:W-:-:S13]  /*2000*/  ISETP.NE.AND P0, PT, R89, RZ, PT ;  /* 0x000000ff5900720c */ /* 0x000fda0003f05270 */
[----:B------:R-:W-:-:S05]  /*2010*/  VOTEU.ANY UP0, P0 ;  /* 0x00000000003f7886 */ /* 0x000fca0000000100 */
[----:B------:R-:W-:-:S06]  /*2020*/  @UP0 UIADD3 UR4, UR43, UR38, URZ ;  /* 0x000000262b040290 */ /* 0x000fcc000fffe03f */
[----:B------:R-:W-:Y:S02]  /*2030*/  IMAD.U32 R4, RZ, RZ, UR4 ;  /* 0x00000004ff047e24 */ /* 0x000fe4000f8e00ff */
[----:B------:R-:W-:Y:S02]  /*2040*/  IMAD.U32 R3, RZ, RZ, UR4 ;  /* 0x00000004ff037e24 */ /* 0x000fe4000f8e00ff */
[----:B------:R-:W-:-:S05]  /*2050*/  @P0 IMAD.WIDE.U32 R4, R4, 0x38e38e39, RZ ;  /* 0x38e38e3904040825 */ /* 0x000fca00078e00ff */
[----:B------:R-:W-:-:S05]  /*2060*/  @P0 SHF.R.U32.HI R0, RZ, 0x2, R5 ;  /* 0x00000002ff000819 */ /* 0x000fca0000011605 */
[----:B------:R-:W-:-:S05]  /*2070*/  @P0 IMAD R0, R0, -0x12, R3 ;  /* 0xffffffee00000824 */ /* 0x000fca00078e0203 */
[----:B------:R-:W-:-:S05]  /*2080*/  @P0 LEA R0, R0, UR41, 0x3 ;  /* 0x0000002900000c11 */ /* 0x000fca000f8e18ff */
[----:B------:R-:W-:-:S05]  /*2090*/  @P0 VIADD R3, R0, 0x90 ;  /* 0x0000009000030836 */ /* 0x000fca0000000000 */
[----:B------:R-:W-:-:S04]  /*20a0*/  @P0 PRMT R3, R88, 0x654, R3 ;  /* 0x0000065458030816 */ /* 0x000fc80000000003 */
[----:B------:R1:W-:Y:S01]  /*20b0*/  @P0 SYNCS.ARRIVE.TRANS64.RED.A1T0 RZ, [R3+URZ], RZ ;  /* 0x000000ff03ff09a7 */ /* 0x0003e2000810043f */
[----:B------:R-:W-:-:S13]  /*20c0*/  ISETP.GT.U32.AND P0, PT, R16, 0x1, PT ;  /* 0x000000011000780c */ /* 0x000fda0003f04070 */
[----:B-1----:R-:W-:Y:S05]  /*20d0*/  @P0 BRA `(.L_x_34) ;  /* 0x0000000000040947 */ /* 0x002fea0003800000 */
[----:B------:R-:W-:Y:S01]  /*20e0*/  BPT.TRAP 0x1 ;  /* 0x000000040000795c */ /* 0x000fe20000300000 */
.L_x_34:
[----:B------:R-:W-:Y:S01]  /*20f0*/  SHF.L.U32 R0, R103, 0x1f, RZ ;  /* 0x0000001f67007819 */ /* 0x000fe200000006ff */
[----:B------:R-:W-:Y:S01]  /*2100*/  UIADD3 UR38, UR46, UR38, URZ ;  /* 0x000000262e267290 */ /* 0x000fe2000fffe03f */
[----:B------:R-:W1:Y:S01]  /*2110*/  LDC R9, c[0x0][0x288] ;  /* 0x0000a200ff097b82 */ /* 0x000e620000000800 */
[----:B------:R-:W-:Y:S01]  /*2120*/  UISETP.GE.U32.AND UP1, UPT, UR46, 0x12, UPT ;  /* 0x000000122e00788c */ /* 0x000fe2000bf26070 */
[----:B------:R-:W-:Y:S01]  /*2130*/  IMAD.SHL.U32 R10, R94, 0x2, RZ ;  /* 0x000000025e0a7824 */ /* 0x000fe200078e00ff */
[----:B------:R-:W-:Y:S02]  /*2140*/  UISETP.GT.U32.AND UP0, UPT, UR38, 0x11, UPT ;  /* 0x000000112600788c */ /* 0x000fe4000bf04070 */
[----:B------:R-:W-:Y:S02]  /*2150*/  UIMAD.WIDE.U32 UR4, UR38, 0x38e38e39, URZ ;  /* 0x38e38e39260478a5 */ /* 0x000fe4000f8e003f */
[----:B------:R-:W-:Y:S01]  /*2160*/  UISETP.LT.U32.AND UP0, UPT, UR46, 0x12, UP0 ;  /* 0x000000122e00788c */ /* 0x000fe20008701070 */
[----:B------:R-:W2:Y:S01]  /*2170*/  SYNCS.PHASECHK.TRANS64.TRYWAIT P0, [R95+UR42+0x10], R0 ;  /* 0x000010005f0075a7 */ /* 0x000ea2000800016a */
[----:B------:R-:W-:Y:S01]  /*2180*/  USHF.R.U32.HI UR4, URZ, 0x2, UR5 ;  /* 0x000000023f047899 */ /* 0x000fe20008011605 */
[----:B------:R-:W-:Y:S01]  /*2190*/  SHF.R.S32.HI R11, RZ, 0x1f, R10 ;  /* 0x0000001fff0b7819 */ /* 0x000fe2000001140a */
[----:B------:R-:W-:-:S02]  /*21a0*/  USEL UR6, URZ, 0x1, !UP0 ;  /* 0x000000013f067887 */ /* 0x000fc4000c000000 */
[----:B------:R-:W-:Y:S02]  /*21b0*/  UIMAD UR38, UR4, -0x12, UR38 ;  /* 0xffffffee042678a4 */ /* 0x000fe4000f8e0226 */
[----:B------:R-:W-:-:S04]  /*21c0*/  ULOP3.LUT UR39, UR39, UR6, URZ, 0x3c, !UPT ;  /* 0x0000000627277292 */ /* 0x000fc8000f8e3c3f */
[----:B------:R-:W-:Y:S01]  /*21d0*/  @UP1 ULOP3.LUT UR39, UR39, 0x1, UR4, 0x78, !UPT ;  /* 0x0000000127271892 */ /* 0x000fe2000f8e7804 */
[----:B-12---:R-:W-:Y:S11]  /*21e0*/  @!P0 BRA `(.L_x_36) ;  /* 0x0000006000648947 */ /* 0x006ff60003800000 */
.L_x_204:
[----:B-1----:R-:W-:Y:S01]  /*21f0*/  IMAD.SHL.U32 R0, R19, 0x40, RZ ;  /* 0x0000004013007824 */ /* 0x002fe200078e00ff */
[----:B------:R-:W-:Y:S01]  /*2200*/  ULDC UR6, c[0x0][0x284] ;  /* 0x0000a10000067ab9 */ /* 0x000fe20000000800 */
[----:B------:R-:W-:Y:S01]  /*2210*/  IMAD.SHL.U32 R20, R22, 0x80, RZ ;  /* 0x0000008016147824 */ /* 0x000fe200078e00ff */
[----:B0-----:R-:W-:Y:S01]  /*2220*/  SHF.R.S32.HI R13, RZ, 0x1f, R2 ;  /* 0x0000001fff0d7819 */ /* 0x001fe20000011402 */
[----:B------:R-:W-:Y:S01]  /*2230*/  ULDC.64 UR4, c[0x0][0x5d0] ;  /* 0x0001740000047ab9 */ /* 0x000fe20000000a00 */
[----:B------:R-:W-:Y:S01]  /*2240*/  ISETP.GE.AND P0, PT, R0, UR6, PT ;  /* 0x0000000600007c0c */ /* 0x000fe2000bf06270 */
[----:B------:R-:W-:Y:S01]  /*2250*/  IMAD.WIDE.U32 R4, R2, UR4, R10 ;  /* 0x0000000402047c25 */ /* 0x000fe2000f8e000a */
[----:B------:R-:W-:Y:S02]  /*2260*/  SHF.R.S32.HI R21, RZ, 0x1f, R20 ;  /* 0x0000001fff157819 */ /* 0x000fe40000011414 */
[C---:B------:R-:W-:Y:S01]  /*2270*/  ISETP.GE.OR P0, PT, R20.reuse, R9, P0 ;  /* 0x000000091400720c */ /* 0x040fe20000706670 */
[----:B------:R-:W-:Y:S01]  /*2280*/  IMAD R3, R13, UR4, RZ ;  /* 0x000000040d037c24 */ /* 0x000fe2000f8e02ff */
[----:B------:R-:W-:-:S03]  /*2290*/  IADD3 R4, P1, R20, R4, RZ ;  /* 0x0000000414047210 */ /* 0x000fc60007f3e0ff */
[----:B------:R-:W-:-:S05]  /*22a0*/  IMAD R3, R2, UR5, R3 ;  /* 0x0000000502037c24 */ /* 0x000fca000f8e0203 */
[----:B------:R-:W-:-:S03]  /*22b0*/  IADD3.X R5, R21, R5, R3, P1, !PT ;  /* 0x0000000515057210 */ /* 0x000fc60000ffe403 */
[----:B------:R-:W-:Y:S05]  /*22c0*/  @P0 BRA `(.L_x_37) ;  /* 0x0000004000300947 */ /* 0x000fea0003800000 */
[----:B------:R-:W0:Y:S01]  /*22d0*/  LDC.64 R6, c[0x0][0x5c8] ;  /* 0x00017200ff067b82 */ /* 0x000e220000000a00 */
[----:B-----5:R-:W-:Y:S01]  /*22e0*/  FSETP.NEU.AND P0, PT, R91, RZ, PT ;  /* 0x000000ff5b00720b */ /* 0x020fe20003f0d000 */
[----:B------:R-:W-:Y:S01]  /*22f0*/  IMAD R3, R94, -0x2, R9 ;  /* 0xfffffffe5e037824 */ /* 0x000fe200078e0209 */
[----:B------:R-:W-:Y:S01]  /*2300*/  BSSY B0, `(.L_x_37) ;  /* 0x0000408000007945 */ /* 0x000fe20003800000 */
[----:B------:R-:W-:-:S04]  /*2310*/  IMAD.WIDE R104, R19, 0x40, R92 ;  /* 0x0000004013687825 */ /* 0x000fc800078e025c */
[----:B------:R-:W-:Y:S02]  /*2320*/  IMAD.IADD R3, R3, 0x1, -R20 ;  /* 0x0000000103037824 */ /* 0x000fe400078e0a14 */
[----:B------:R-:W-:-:S03]  /*2330*/  IMAD.IADD R0, R99, 0x1, -R0 ;  /* 0x0000000163007824 */ /* 0x000fc600078e0a00 */
[----:B------:R-:W-:-:S04]  /*2340*/  ISETP.GT.AND P2, PT, R3, RZ, PT ;  /* 0x000000ff0300720c */ /* 0x000fc80003f44270 */
[----:B------:R-:W-:Y:S01]  /*2350*/  ISETP.GT.AND P1, PT, R0, RZ, P2 ;  /* 0x000000ff0000720c */ /* 0x000fe20001724270 */
[-C--:B0-----:R-:W-:Y:S02]  /*2360*/  IMAD R8, R105, R6.reuse, RZ ;  /* 0x0000000669087224 */ /* 0x081fe400078e02ff */
[----:B------:R-:W-:-:S04]  /*2370*/  IMAD.WIDE.U32 R106, R104, R6, R4 ;  /* 0x00000006686a7225 */ /* 0x000fc800078e0004 */
[----:B------:R-:W-:-:S04]  /*2380*/  IMAD R5, R104, R7, R8 ;  /* 0x0000000768057224 */ /* 0x000fc800078e0208 */
[----:B------:R-:W-:Y:S01]  /*2390*/  IMAD.IADD R9, R107, 0x1, R5 ;  /* 0x000000016b097824 */ /* 0x000fe200078e0205 */
[----:B------:R-:W-:Y:S06]  /*23a0*/  @!P0 BRA `(.L_x_38) ;  /* 0x0000002c00248947 */ /* 0x000fec0003800000 */
[----:B------:R-:W0:Y:S01]  /*23b0*/  LDC.64 R108, c[0x0][0x5b8] ;  /* 0x00016e00ff6c7b82 */ /* 0x000e220000000a00 */
[----:B------:R-:W-:-:S07]  /*23c0*/  ULDC.64 UR4, c[0x0][0x5c0] ;  /* 0x0001700000047ab9 */ /* 0x000fce0000000a00 */
[----:B------:R-:W1:Y:S08]  /*23d0*/  LDC.64 R110, c[0x0][0x5b0] ;  /* 0x00016c00ff6e7b82 */ /* 0x000e700000000a00 */
[----:B------:R-:W2:Y:S01]  /*23e0*/  LDC.64 R112, c[0x0][0x5a8] ;  /* 0x00016a00ff707b82 */ /* 0x000ea20000000a00 */
[-C--:B0-----:R-:W-:Y:S02]  /*23f0*/  IMAD R8, R13, R108.reuse, RZ ;  /* 0x0000006c0d087224 */ /* 0x081fe400078e02ff */
[----:B------:R-:W-:-:S04]  /*2400*/  IMAD.WIDE.U32 R4, R2, R108, R10 ;  /* 0x0000006c02047225 */ /* 0x000fc800078e000a */
[----:B------:R-:W-:Y:S01]  /*2410*/  IMAD R107, R2, R109, R8 ;  /* 0x0000006d026b7224 */ /* 0x000fe200078e0208 */
[----:B------:R-:W-:Y:S01]  /*2420*/  IADD3 R12, P0, R20, R4, RZ ;  /* 0x00000004140c7210 */ /* 0x000fe20007f1e0ff */
[----:B-1----:R-:W-:-:S03]  /*2430*/  IMAD R4, R105, R110, RZ ;  /* 0x0000006e69047224 */ /* 0x002fc600078e02ff */
[----:B------:R-:W-:Y:S01]  /*2440*/  IADD3.X R13, R21, R5, R107, P0, !PT ;  /* 0x00000005150d7210 */ /* 0x000fe200007fe46b */
[C---:B------:R-:W-:Y:S02]  /*2450*/  IMAD R109, R104.reuse, R111, R4 ;  /* 0x0000006f686d7224 */ /* 0x040fe400078e0204 */
[----:B------:R-:W-:-:S04]  /*2460*/  IMAD.WIDE.U32 R4, R104, R110, R12 ;  /* 0x0000006e68047225 */ /* 0x000fc800078e000c */
[----:B------:R-:W-:Y:S01]  /*2470*/  IMAD.IADD R5, R5, 0x1, R109 ;  /* 0x0000000105057824 */ /* 0x000fe200078e026d */
[----:B--2---:R-:W-:-:S04]  /*2480*/  LEA R14, P0, R4, R112, 0x1 ;  /* 0x00000070040e7211 */ /* 0x004fc800078008ff */
[----:B------:R-:W-:-:S05]  /*2490*/  LEA.HI.X R15, R4, R113, R5, 0x1, P0 ;  /* 0x00000071040f7211 */ /* 0x000fca00000f0c05 */
[----:B------:R-:W2:Y:S01]  /*24a0*/  @P1 LDG.E.LTC128B.U16 R19, desc[UR36][R14.64] ;  /* 0x000000240e131981 */ /* 0x000ea2000c1e1520 */
[----:B------:R-:W-:Y:S01]  /*24b0*/  IMAD.WIDE.U32 R4, R104, R110, R20 ;  /* 0x0000006e68047225 */ /* 0x000fe200078e0014 */
[----:B------:R-:W-:Y:S02]  /*24c0*/  BSSY B1, `(.L_x_39) ;  /* 0x0000015000017945 */ /* 0x000fe40003800000 */
[----:B------:R-:W-:-:S04]  /*24d0*/  IADD3 R100, P0, R10, R4, RZ ;  /* 0x000000040a647210 */ /* 0x000fc80007f1e0ff */
[----:B------:R-:W-:Y:S02]  /*24e0*/  IADD3.X R101, R11, R109, R5, P0, !PT ;  /* 0x0000006d0b657210 */ /* 0x000fe400007fe405 */
[----:B------:R-:W-:Y:S01]  /*24f0*/  LEA R8, P0, R106, UR4, 0x1 ;  /* 0x000000046a087c11 */ /* 0x000fe2000f8008ff */
[----:B------:R-:W-:-:S03]  /*2500*/  IMAD.WIDE.U32 R100, R2, R108, R100 ;  /* 0x0000006c02647225 */ /* 0x000fc600078e0064 */
[----:B------:R-:W-:Y:S02]  /*2510*/  LEA.HI.X R9, R106, UR5, R9, 0x1, P0 ;  /* 0x000000056a097c11 */ /* 0x000fe400080f0c09 */
[----:B------:R-:W-:-:S04]  /*2520*/  ISETP.GT.AND P0, PT, R3, 0x1, PT ;  /* 0x000000010300780c */ /* 0x000fc80003f04270 */
[----:B------:R-:W-:Y:S01]  /*2530*/  ISETP.GT.AND P3, PT, R0, RZ, P0 ;  /* 0x000000ff0000720c */ /* 0x000fe20000764270 */
[----:B--2---:R-:W-:-:S05]  /*2540*/  HADD2.F32 R4, -RZ, R19.H0_H0 ;  /* 0x20000013ff047230 */ /* 0x004fca0000004100 */
[----:B------:R-:W-:Y:S01]  /*2550*/  FMUL R5, R4, R91 ;  /* 0x0000005b04057220 */ /* 0x000fe20000400000 */
[----:B------:R-:W-:-:S03]  /*2560*/  LEA R4, P4, R100, R112, 0x1 ;  /* 0x0000007064047211 */ /* 0x000fc600078808ff */
[----:B------:R-:W-:-:S05]  /*2570*/  FFMA R5, R24, R90, R5 ;  /* 0x0000005a18057223 */ /* 0x000fca0000000005 */
[----:B------:R-:W-:Y:S01]  /*2580*/  F2FP.F16.F32.PACK_AB R14, RZ, R5 ;  /* 0x00000005ff0e723e */ /* 0x000fe200000000ff */
[----:B------:R-:W-:-:S03]  /*2590*/  IMAD.IADD R5, R107, 0x1, R101 ;  /* 0x000000016b057824 */ /* 0x000fc600078e0265 */
[----:B------:R-:W-:Y:S01]  /*25a0*/  PRMT R15, R14, 0x7610, R15 ;  /* 0x000076100e0f7816 */ /* 0x000fe2000000000f */
[----:B------:R-:W-:Y:S01]  /*25b0*/  IMAD.SHL.U32 R14, R110, 0x8, RZ ;  /* 0x000000086e0e7824 */ /* 0x000fe200078e00ff */
[----:B------:R-:W-:-:S03]  /*25c0*/  LEA.HI.X R5, R100, R113, R5, 0x1, P4 ;  /* 0x0000007164057211 */ /* 0x000fc600020f0c05 */
[----:B------:R0:W-:Y:S02]  /*25d0*/  @P1 STG.E.U16 desc[UR36][R8.64], R15 ;  /* 0x0000000f08001986 */ /* 0x0001e4000c101524 */
[----:B0-----:R-:W-:Y:S01]  /*25e0*/  SHF.L.U64.HI R15, R110, 0x3, R111 ;  /* 0x000000036e0f7819 */ /* 0x001fe2000001026f */
[----:B------:R-:W-:Y:S06]  /*25f0*/  @!P3 BRA `(.L_x_40) ;  /* 0x000000000004b947 */ /* 0x000fec0003800000 */
[----:B------:R0:W5:Y:S02]  /*2600*/  LDG.E.LTC128B.U16 R19, desc[UR36][R4.64+0x2] ;  /* 0x0000022404137981 */ /* 0x000164000c1e1520 */
.L_x_40:
[----:B------:R-:W-:Y:S05]  /*2610*/  BSYNC B1 ;  /* 0x0000000000017941 */ /* 0x000fea0003800000 */
.L_x_39:
[----:B-----5:R-:W-:Y:S01]  /*2620*/  HADD2.F32 R22, -RZ, R19.H0_H0 ;  /* 0x20000013ff167230 */ /* 0x020fe20000004100 */
[----:B------:R-:W-:Y:S01]  /*2630*/  ISETP.GT.AND P2, PT, R0, 0x8, P2 ;  /* 0x000000080000780c */ /* 0x000fe20001744270 */
[----:B------:R-:W-:-:S04]  /*2640*/  IMAD.WIDE.U32 R14, R104, R110, R14 ;  /* 0x0000006e680e7225 */ /* 0x000fc800078e000e */
[----:B------:R-:W-:Y:S01]  /*2650*/  FMUL R22, R22, R91 ;  /* 0x0000005b16167220 */ /* 0x000fe20000400000 */
[----:B------:R-:W-:Y:S01]  /*2660*/  IMAD.IADD R109, R109, 0x1, R15 ;  /* 0x000000016d6d7824 */ /* 0x000fe200078e020f */
[----:B------:R-:W-:Y:S02]  /*2670*/  IADD3 R15, P1, R12, R14, RZ ;  /* 0x0000000e0c0f7210 */ /* 0x000fe40007f3e0ff */
[----:B------:R-:W-:-:S03]  /*2680*/  FFMA R22, R25, R90, R22 ;  /* 0x0000005a19167223 */ /* 0x000fc60000000016 */
[----:B------:R-:W-:Y:S01]  /*2690*/  IMAD.X R24, R109, 0x1, R13, P1 ;  /* 0x000000016d187824 */ /* 0x000fe200008e060d */
[C---:B------:R-:W-:Y:S02]  /*26a0*/  LEA R12, P1, R15.reuse, R112, 0x1 ;  /* 0x000000700f0c7211 */ /* 0x040fe400078208ff */
[----:B------:R-:W-:Y:S02]  /*26b0*/  F2FP.F16.F32.PACK_AB R22, RZ, R22 ;  /* 0x00000016ff16723e */ /* 0x000fe400000000ff */
[----:B------:R-:W-:-:S03]  /*26c0*/  LEA.HI.X R13, R15, R113, R24, 0x1, P1 ;  /* 0x000000710f0d7211 */ /* 0x000fc600008f0c18 */
[----:B------:R1:W-:Y:S04]  /*26d0*/  @P3 STG.E.U16 desc[UR36][R8.64+0x2], R22 ;  /* 0x0000021608003986 */ /* 0x0003e8000c101524 */
[----:B------:R-:W2:Y:S01]  /*26e0*/  @P2 LDG.E.LTC128B.U16 R19, desc[UR36][R12.64] ;  /* 0x000000240c132981 */ /* 0x000ea2000c1e1520 */
[----:B------:R-:W-:Y:S01]  /*26f0*/  IADD3 R14, P1, P3, R10, R14, R20 ;  /* 0x0000000e0a0e7210 */ /* 0x000fe20007b3e014 */
[----:B------:R-:W-:Y:S01]  /*2700*/  BSSY B1, `(.L_x_41) ;  /* 0x0000011000017945 */ /* 0x000fe20003800000 */
[----:B------:R-:W-:Y:S02]  /*2710*/  SHF.L.U64.HI R7, R6, 0x4, R7 ;  /* 0x0000000406077819 */ /* 0x000fe40000010207 */
[----:B------:R-:W-:Y:S02]  /*2720*/  IADD3.X R15, R11, R109, R21, P1, P3 ;  /* 0x0000006d0b0f7210 */ /* 0x000fe40000fe6415 */
[----:B------:R-:W-:Y:S01]  /*2730*/  ISETP.GT.AND P0, PT, R0, 0x8, P0 ;  /* 0x000000080000780c */ /* 0x000fe20000704270 */
[----:B------:R-:W-:-:S04]  /*2740*/  IMAD.WIDE.U32 R14, R2, R108, R14 ;  /* 0x0000006c020e7225 */ /* 0x000fc800078e000e */
[----:B------:R-:W-:Y:S02]  /*2750*/  IMAD.IADD R2, R107, 0x1, R15 ;  /* 0x000000016b027824 */ /* 0x000fe400078e020f */
[----:B--2---:R-:W-:-:S05]  /*2760*/  HADD2.F32 R10, -RZ, R19.H0_H0 ;  /* 0x20000013ff0a7230 */ /* 0x004fca0000004100 */
[----:B------:R-:W-:Y:S01]  /*2770*/  FMUL R11, R10, R91 ;  /* 0x0000005b0a0b7220 */ /* 0x000fe20000400000 */
[----:B------:R-:W-:Y:S02]  /*2780*/  LEA R10, P1, R6, R8, 0x4 ;  /* 0x00000008060a7211 */ /* 0x000fe400078220ff */
[----:B------:R-:W-:Y:S01]  /*2790*/  LEA R6, P3, R14, R112, 0x1 ;  /* 0x000000700e067211 */ /* 0x000fe200078608ff */
[----:B------:R-:W-:-:S05]  /*27a0*/  FFMA R11, R26, R90, R11 ;  /* 0x0000005a1a0b7223 */ /* 0x000fca000000000b */
[----:B------:R-:W-:Y:S01]  /*27b0*/  F2FP.F16.F32.PACK_AB R12, RZ, R11 ;  /* 0x0000000bff0c723e */ /* 0x000fe200000000ff */
[----:B------:R-:W-:Y:S01]  /*27c0*/  IMAD.X R11, R7, 0x1, R9, P1 ;  /* 0x00000001070b7824 */ /* 0x000fe200008e0609 */
[----:B------:R-:W-:-:S04]  /*27d0*/  LEA.HI.X R7, R14, R113, R2, 0x1, P3 ;  /* 0x000000710e077211 */ /* 0x000fc800018f0c02 */
[----:B------:R1:W-:Y:S01]  /*27e0*/  @P2 STG.E.U16 desc[UR36][R10.64], R12 ;  /* 0x0000000c0a002986 */ /* 0x0003e2000c101524 */
[----:B------:R-:W-:Y:S05]  /*27f0*/  @!P0 BRA `(.L_x_42) ;  /* 0x0000000000048947 */ /* 0x000fea0003800000 */
[----:B------:R2:W5:Y:S02]  /*2800*/  LDG.E.LTC128B.U16 R19, desc[UR36][R6.64+0x2] ;  /* 0x0000022406137981 */ /* 0x000564000c1e1520 */
.L_x_42:
[----:B------:R-:W-:Y:S05]  /*2810*/  BSYNC B1 ;  /* 0x0000000000017941 */ /* 0x000fea0003800000 */
.L_x_41:
[----:B-----5:R-:W-:Y:S01]  /*2820*/  HADD2.F32 R2, -RZ, R19.H0_H0 ;  /* 0x20000013ff027230 */ /* 0x020fe20000004100 */
[----:B------:R-:W-:Y:S01]  /*2830*/  ISETP.GT.AND P1, PT, R3, 0x8, PT ;  /* 0x000000080300780c */ /* 0x000fe20003f24270 */
[----:B------:R-:W-:Y:S03]  /*2840*/  BSSY B1, `(.L_x_43) ;  /* 0x0000008000017945 */ /* 0x000fe60003800000 */
[----:B------:R-:W-:Y:S01]  /*2850*/  FMUL R2, R2, R91 ;  /* 0x0000005b02027220 */ /* 0x000fe20000400000 */
[----:B------:R-:W-:-:S03]  /*2860*/  ISETP.GT.AND P2, PT, R0, RZ, P1 ;  /* 0x000000ff0000720c */ /* 0x000fc60000f44270 */
[----:B------:R-:W-:-:S05]  /*2870*/  FFMA R2, R27, R90, R2 ;  /* 0x0000005a1b027223 */ /* 0x000fca0000000002 */
[----:B------:R-:W-:-:S05]  /*2880*/  F2FP.F16.F32.PACK_AB R2, RZ, R2 ;  /* 0x00000002ff02723e */ /* 0x000fca00000000ff */
[----:B------:R3:W-:Y:S01]  /*2890*/  @P0 STG.E.U16 desc[UR36][R10.64+0x2], R2 ;  /* 0x000002020a000986 */ /* 0x0007e2000c101524 */
[----:B------:R-:W-:Y:S05]  /*28a0*/  @!P2 BRA `(.L_x_44) ;  /* 0x000000000004a947 */ /* 0x000fea0003800000 */
[----:B------:R4:W5:Y:S02]  /*28b0*/  LDG.E.LTC128B.U16 R19, desc[UR36][R4.64+0x10] ;  /* 0x0000102404137981 */ /* 0x000964000c1e1520 */
.L_x_44:
[----:B------:R-:W-:Y:S05]  /*28c0*/  BSYNC B1 ;  /* 0x0000000000017941 */ /* 0x000fea0003800000 */
.L_x_43:
[----:B---3-5:R-:W-:Y:S01]  /*28d0*/  HADD2.F32 R2, -RZ, R19.H0_H0 ;  /* 0x20000013ff027230 */ /* 0x028fe20000004100 */
        /* <DEDUP_REMOVED lines=9> */
.L_x_46:
[----:B------:R-:W-:Y:S05]  /*2970*/  BSYNC B1 ;  /* 0x0000000000017941 */ /* 0x000fea0003800000 */
.L_x_45:
[----:B-----5:R-:W-:Y:S01]  /*2980*/  HADD2.F32 R2, -RZ, R19.H0_H0 ;  /* 0x20000013ff027230 */ /* 0x020fe20000004100 */
[----:B------:R-:W-:Y:S01]  /*2990*/  ISETP.GT.AND P1, PT, R0, 0x8, P1 ;  /* 0x000000080000780c */ /* 0x000fe20000f24270 */
[----:B------:R-:W-:Y:S03]  /*29a0*/  BSSY B1, `(.L_x_47) ;  /* 0x0000007000017945 */ /* 0x000fe60003800000 */
[----:B------:R-:W-:-:S04]  /*29b0*/  FMUL R2, R2, R91 ;  /* 0x0000005b02027220 */ /* 0x000fc80000400000 */
[----:B------:R-:W-:-:S05]  /*29c0*/  FFMA R2, R29, R90, R2 ;  /* 0x0000005a1d027223 */ /* 0x000fca0000000002 */
[----:B------:R-:W-:-:S05]  /*29d0*/  F2FP.F16.F32.PACK_AB R2, RZ, R2 ;  /* 0x00000002ff02723e */ /* 0x000fca00000000ff */
[----:B------:R0:W-:Y:S01]  /*29e0*/  @P3 STG.E.U16 desc[UR36][R8.64+0x12], R2 ;  /* 0x0000120208003986 */ /* 0x0001e2000c101524 */
[----:B------:R-:W-:Y:S05]  /*29f0*/  @!P1 BRA `(.L_x_48) ;  /* 0x0000000000049947 */ /* 0x000fea0003800000 */
[----:B------:R0:W5:Y:S02]  /*2a00*/  LDG.E.LTC128B.U16 R19, desc[UR36][R6.64+0x10] ;  /* 0x0000102406137981 */ /* 0x000164000c1e1520 */
.L_x_48:
[----:B------:R-:W-:Y:S05]  /*2a10*/  BSYNC B1 ;  /* 0x0000000000017941 */ /* 0x000fea0003800000 */
.L_x_47:
[----:B0----5:R-:W-:Y:S01]  /*2a20*/  HADD2.F32 R2, -RZ, R19.H0_H0 ;  /* 0x20000013ff027230 */ /* 0x021fe20000004100 */
[----:B------:R-:W-:Y:S01]  /*2a30*/  ISETP.GT.AND P0, PT, R0, 0x8, P0 ;  /* 0x000000080000780c */ /* 0x000fe20000704270 */
[----:B------:R-:W-:Y:S03]  /*2a40*/  BSSY B1, `(.L_x_49) ;  /* 0x0000007000017945 */ /* 0x000fe60003800000 */
[----:B---3--:R-:W-:-:S04]  /*2a50*/  FMUL R13, R2, R91 ;  /* 0x0000005b020d7220 */ /* 0x008fc80000400000 */
[----:B------:R-:W-:-:S05]  /*2a60*/  FFMA R13, R30, R90, R13 ;  /* 0x0000005a1e0d7223 */ /* 0x000fca000000000d */
[----:B------:R-:W-:-:S05]  /*2a70*/  F2FP.F16.F32.PACK_AB R13, RZ, R13 ;  /* 0x0000000dff0d723e */ /* 0x000fca00000000ff */
[----:B------:R0:W-:Y:S01]  /*2a80*/  @P1 STG.E.U16 desc[UR36][R10.64+0x10], R13 ;  /* 0x0000100d0a001986 */ /* 0x0001e2000c101524 */
[----:B------:R-:W-:Y:S05]  /*2a90*/  @!P0 BRA `(.L_x_50) ;  /* 0x0000000000048947 */ /* 0x000fea0003800000 */
[----:B------:R3:W5:Y:S02]  /*2aa0*/  LDG.E.LTC128B.U16 R19, desc[UR36][R6.64+0x12] ;  /* 0x0000122406137981 */ /* 0x000764000c1e1520 */
.L_x_50:
[----:B------:R-:W-:Y:S05]  /*2ab0*/  BSYNC B1 ;  /* 0x0000000000017941 */ /* 0x000fea0003800000 */
.L_x_49:
        /* <DEDUP_REMOVED lines=10> */
.L_x_52:
[----:B------:R-:W-:Y:S05]  /*2b60*/  BSYNC B1 ;  /* 0x0000000000017941 */ /* 0x000fea0003800000 */
.L_x_51:
[----:B0----5:R-:W-:Y:S01]  /*2b70*/  HADD2.F32 R2, -RZ, R19.H0_H0 ;  /* 0x20000013ff027230 */ /* 0x021fe20000004100 */
        /* <DEDUP_REMOVED lines=9> */
.L_x_54:
[----:B------:R-:W-:Y:S05]  /*2c10*/  BSYNC B1 ;  /* 0x0000000000017941 */ /* 0x000fea0003800000 */
.L_x_53:
        /* <DEDUP_REMOVED lines=9> */
.L_x_56:
[----:B------:R-:W-:Y:S05]  /*2cb0*/  BSYNC B1 ;  /* 0x0000000000017941 */ /* 0x000fea0003800000 */
.L_x_55:
[----:B0----5:R-:W-:Y:S01]  /*2cc0*/  HADD2.F32 R2, -RZ, R19.H0_H0 ;  /* 0x20000013ff027230 */ /* 0x021fe20000004100 */
        /* <DEDUP_REMOVED lines=8> */
.L_x_58:
[----:B------:R-:W-:Y:S05]  /*2d50*/  BSYNC B1 ;  /* 0x0000000000017941 */ /* 0x000fea0003800000 */
.L_x_57:
        /* <DEDUP_REMOVED lines=10> */
.L_x_60:
[----:B------:R-:W-:Y:S05]  /*2e00*/  BSYNC B1 ;  /* 0x0000000000017941 */ /* 0x000fea0003800000 */
.L_x_59:
        /* <DEDUP_REMOVED lines=10> */
.L_x_62:
[----:B------:R-:W-:Y:S05]  /*2eb0*/  BSYNC B1 ;  /* 0x0000000000017941 */ /* 0x000fea0003800000 */
.L_x_61:
        /* <DEDUP_REMOVED lines=9> */
.L_x_64:
[----:B------:R-:W-:Y:S05]  /*2f50*/  BSYNC B1 ;  /* 0x0000000000017941 */ /* 0x000fea0003800000 */
.L_x_63:
        /* <DEDUP_REMOVED lines=9> */
.L_x_66:
[----:B------:R-:W-:Y:S05]  /*2ff0*/  BSYNC B1 ;  /* 0x0000000000017941 */ /* 0x000fea0003800000 */
.L_x_65:
        /* <DEDUP_REMOVED lines=10> */
.L_x_68:
[----:B------:R-:W-:Y:S05]  /*30a0*/  BSYNC B1 ;  /* 0x0000000000017941 */ /* 0x000fea0003800000 */
.L_x_67:
        /* <DEDUP_REMOVED lines=10> */
.L_x_70:
[----:B------:R-:W-:Y:S05]  /*3150*/  BSYNC B1 ;  /* 0x0000000000017941 */ /* 0x000fea0003800000 */
.L_x_69:
        /* <DEDUP_REMOVED lines=9> */
.L_x_72:
[----:B------:R-:W-:Y:S05]  /*31f0*/  BSYNC B1 ;  /* 0x0000000000017941 */ /* 0x000fea0003800000 */
.L_x_71:
        /* <DEDUP_REMOVED lines=9> */
.L_x_74:
[----:B------:R-:W-:Y:S05]  /*3290*/  BSYNC B1 ;  /* 0x0000000000017941 */ /* 0x000fea0003800000 */
.L_x_73:
        /* <DEDUP_REMOVED lines=10> */
.L_x_76:
[----:B------:R-:W-:Y:S05]  /*3340*/  BSYNC B1 ;  /* 0x0000000000017941 */ /* 0x000fea0003800000 */
.L_x_75:
        /* <DEDUP_REMOVED lines=10> */
.L_x_78:
[----:B------:R-:W-:Y:S05]  /*33f0*/  BSYNC B1 ;  /* 0x0000000000017941 */ /* 0x000fea0003800000 */
.L_x_77:
        /* <DEDUP_REMOVED lines=9> */
.L_x_80:
[----:B------:R-:W-:Y:S05]  /*3490*/  BSYNC B1 ;  /* 0x0000000000017941 */ /* 0x000fea0003800000 */
.L_x_79:
        /* <DEDUP_REMOVED lines=9> */
.L_x_82:
[----:B------:R-:W-:Y:S05]  /*3530*/  BSYNC B1 ;  /* 0x0000000000017941 */ /* 0x000fea0003800000 */
.L_x_81:
        /* <DEDUP_REMOVED lines=10> */
.L_x_84:
[----:B------:R-:W-:Y:S05]  /*35e0*/  BSYNC B1 ;  /* 0x0000000000017941 */ /* 0x000fea0003800000 */
.L_x_83:
        /* <DEDUP_REMOVED lines=10> */
.L_x_86:
[----:B------:R-:W-:Y:S05]  /*3690*/  BSYNC B1 ;  /* 0x0000000000017941 */ /* 0x000fea0003800000 */
.L_x_85:
        /* <DEDUP_REMOVED lines=9> */
.L_x_88:
[----:B------:R-:W-:Y:S05]  /*3730*/  BSYNC B1 ;  /* 0x0000000000017941 */ /* 0x000fea0003800000 */
.L_x_87:
        /* <DEDUP_REMOVED lines=9> */
.L_x_90:
[----:B------:R-:W-:Y:S05]  /*37d0*/  BSYNC B1 ;  /* 0x0000000000017941 */ /* 0x000fea0003800000 */
.L_x_89:
        /* <DEDUP_REMOVED lines=10> */
.L_x_92:
[----:B------:R-:W-:Y:S05]  /*3880*/  BSYNC B1 ;  /* 0x0000000000017941 */ /* 0x000fea0003800000 */
.L_x_91:
        /* <DEDUP_REMOVED lines=10> */
.L_x_94:
[----:B------:R-:W-:Y:S05]  /*3930*/  BSYNC B1 ;  /* 0x0000000000017941 */ /* 0x000fea0003800000 */
.L_x_93:
        /* <DEDUP_REMOVED lines=9> */
.L_x_96:
[----:B------:R-:W-:Y:S05]  /*39d0*/  BSYNC B1 ;  /* 0x0000000000017941 */ /* 0x000fea0003800000 */
.L_x_95:
        /* <DEDUP_REMOVED lines=9> */
.L_x_98:
[----:B------:R-:W-:Y:S05]  /*3a70*/  BSYNC B1 ;  /* 0x0000000000017941 */ /* 0x000fea0003800000 */
.L_x_97:
        /* <DEDUP_REMOVED lines=10> */
.L_x_100:
[----:B------:R-:W-:Y:S05]  /*3b20*/  BSYNC B1 ;  /* 0x0000000000017941 */ /* 0x000fea0003800000 */
.L_x_99:
        /* <DEDUP_REMOVED lines=10> */
.L_x_102:
[----:B------:R-:W-:Y:S05]  /*3bd0*/  BSYNC B1 ;  /* 0x0000000000017941 */ /* 0x000fea0003800000 */
.L_x_101:
        /* <DEDUP_REMOVED lines=9> */
.L_x_104:
[----:B------:R-:W-:Y:S05]  /*3c70*/  BSYNC B1 ;  /* 0x0000000000017941 */ /* 0x000fea0003800000 */
.L_x_103:
        /* <DEDUP_REMOVED lines=9> */
.L_x_106:
[----:B------:R-:W-:Y:S05]  /*3d10*/  BSYNC B1 ;  /* 0x0000000000017941 */ /* 0x000fea0003800000 */
.L_x_105:
        /* <DEDUP_REMOVED lines=10> */
.L_x_108:
[----:B------:R-:W-:Y:S05]  /*3dc0*/  BSYNC B1 ;  /* 0x0000000000017941 */ /* 0x000fea0003800000 */
.L_x_107:
        /* <DEDUP_REMOVED lines=10> */
.L_x_110:
[----:B------:R-:W-:Y:S05]  /*3e70*/  BSYNC B1 ;  /* 0x0000000000017941 */ /* 0x000fea0003800000 */
.L_x_109:
        /* <DEDUP_REMOVED lines=9> */
.L_x_112:
[----:B------:R-:W-:Y:S05]  /*3f10*/  BSYNC B1 ;  /* 0x0000000000017941 */ /* 0x000fea0003800000 */
.L_x_111:
        /* <DEDUP_REMOVED lines=9> */
.L_x_114:
[----:B------:R-:W-:Y:S05]  /*3fb0*/  BSYNC B1 ;  /* 0x0000000000017941 */ /* 0x000fea0003800000 */
.L_x_113:
        /* <DEDUP_REMOVED lines=10> */
.L_x_116:
[----:B------:R-:W-:Y:S05]  /*4060*/  BSYNC B1 ;  /* 0x0000000000017941 */ /* 0x000fea0003800000 */
.L_x_115:
        /* <DEDUP_REMOVED lines=10> */
.L_x_118:
[----:B------:R-:W-:Y:S05]  /*4110*/  BSYNC B1 ;  /* 0x0000000000017941 */ /* 0x000fea0003800000 */
.L_x_117:
        /* <DEDUP_REMOVED lines=9> */
.L_x_120:
[----:B------:R-:W-:Y:S05]  /*41b0*/  BSYNC B1 ;  /* 0x0000000000017941 */ /* 0x000fea0003800000 */
.L_x_119:
        /* <DEDUP_REMOVED lines=9> */
.L_x_122:
[----:B------:R-:W-:Y:S05]  /*4250*/  BSYNC B1 ;  /* 0x0000000000017941 */ /* 0x000fea0003800000 */
.L_x_121:
        /* <DEDUP_REMOVED lines=10> */
.L_x_124:
[----:B------:R-:W-:Y:S05]  /*4300*/  BSYNC B1 ;  /* 0x0000000000017941 */ /* 0x000fea0003800000 */
.L_x_123:
        /* <DEDUP_REMOVED lines=10> */
.L_x_126:
[----:B------:R-:W-:Y:S05]  /*43b0*/  BSYNC B1 ;  /* 0x0000000000017941 */ /* 0x000fea0003800000 */
.L_x_125:
        /* <DEDUP_REMOVED lines=9> */
.L_x_128:
[----:B------:R-:W-:Y:S05]  /*4450*/  BSYNC B1 ;  /* 0x0000000000017941 */ /* 0x000fea0003800000 */
.L_x_127:
        /* <DEDUP_REMOVED lines=9> */
.L_x_130:
[----:B------:R-:W-:Y:S05]  /*44f0*/  BSYNC B1 ;  /* 0x0000000000017941 */ /* 0x000fea0003800000 */
.L_x_129:
        /* <DEDUP_REMOVED lines=10> */
.L_x_132:
[----:B------:R-:W-:Y:S05]  /*45a0*/  BSYNC B1 ;  /* 0x0000000000017941 */ /* 0x000fea0003800000 */
.L_x_131:
        /* <DEDUP_REMOVED lines=10> */
.L_x_134:
[----:B------:R-:W-:Y:S05]  /*4650*/  BSYNC B1 ;  /* 0x0000000000017941 */ /* 0x000fea0003800000 */
.L_x_133:
        /* <DEDUP_REMOVED lines=9> */
.L_x_136:
[----:B------:R-:W-:Y:S05]  /*46f0*/  BSYNC B1 ;  /* 0x0000000000017941 */ /* 0x000fea0003800000 */
.L_x_135:
        /* <DEDUP_REMOVED lines=9> */
.L_x_138:
[----:B------:R-:W-:Y:S05]  /*4790*/  BSYNC B1 ;  /* 0x0000000000017941 */ /* 0x000fea0003800000 */
.L_x_137:
        /* <DEDUP_REMOVED lines=10> */
.L_x_140:
[----:B------:R-:W-:Y:S05]  /*4840*/  BSYNC B1 ;  /* 0x0000000000017941 */ /* 0x000fea0003800000 */
.L_x_139:
        /* <DEDUP_REMOVED lines=10> */
.L_x_142:
[----:B------:R-:W-:Y:S05]  /*48f0*/  BSYNC B1 ;  /* 0x0000000000017941 */ /* 0x000fea0003800000 */
.L_x_141:
        /* <DEDUP_REMOVED lines=9> */
.L_x_144:
[----:B------:R-:W-:Y:S05]  /*4990*/  BSYNC B1 ;  /* 0x0000000000017941 */ /* 0x000fea0003800000 */
.L_x_143:
        /* <DEDUP_REMOVED lines=9> */
.L_x_146:
[----:B------:R-:W-:Y:S05]  /*4a30*/  BSYNC B1 ;  /* 0x0000000000017941 */ /* 0x000fea0003800000 */
.L_x_145:
        /* <DEDUP_REMOVED lines=10> */
.L_x_148:
[----:B------:R-:W-:Y:S05]  /*4ae0*/  BSYNC B1 ;  /* 0x0000000000017941 */ /* 0x000fea0003800000 */
.L_x_147:
        /* <DEDUP_REMOVED lines=10> */
.L_x_150:
[----:B------:R-:W-:Y:S05]  /*4b90*/  BSYNC B1 ;  /* 0x0000000000017941 */ /* 0x000fea0003800000 */
.L_x_149:
        /* <DEDUP_REMOVED lines=9> */
.L_x_152:
[----:B------:R-:W-:Y:S05]  /*4c30*/  BSYNC B1 ;  /* 0x0000000000017941 */ /* 0x000fea0003800000 */
.L_x_151:
        /* <DEDUP_REMOVED lines=9> */
.L_x_154:
[----:B------:R-:W-:Y:S05]  /*4cd0*/  BSYNC B1 ;  /* 0x0000000000017941 */ /* 0x000fea0003800000 */
.L_x_153:
        /* <DEDUP_REMOVED lines=10> */
.L_x_156:
[----:B------:R-:W-:Y:S05]  /*4d80*/  BSYNC B1 ;  /* 0x0000000000017941 */ /* 0x000fea0003800000 */
.L_x_155:
[----:B0----5:R-:W-:Y:S01]  /*4d90*/  HADD2.F32 R2, -RZ, R19.H0_H0 ;  /* 0x20000013ff027230 */ /* 0x021fe20000004100 */
[----:B------:R-:W-:Y:S01]  /*4da0*/  ISETP.GT.AND P0, PT, R3, 0x79, PT ;  /* 0x000000790300780c */ /* 0x000fe20003f04270 */
[----:B------:R-:W-:Y:S01]  /*4db0*/  @P2 IMAD.MOV.U32 R3, RZ, RZ, R9 ;  /* 0x000000ffff032224 */ /* 0x000fe200078e0009 */
[----:B------:R-:W-:Y:S02]  /*4dc0*/  BSSY B1, `(.L_x_157) ;  /* 0x0000009000017945 */ /* 0x000fe40003800000 */
[----:B------:R-:W-:Y:S01]  /*4dd0*/  FMUL R13, R2, R91 ;  /* 0x0000005b020d7220 */ /* 0x000fe20000400000 */
[----:B------:R-:W-:Y:S01]  /*4de0*/  @P2 IMAD.MOV.U32 R2, RZ, RZ, R8 ;  /* 0x000000ffff022224 */ /* 0x000fe200078e0008 */
[----:B------:R-:W-:Y:S02]  /*4df0*/  ISETP.GT.AND P3, PT, R0, RZ, P0 ;  /* 0x000000ff0000720c */ /* 0x000fe40000764270 */
[----:B------:R-:W-:-:S05]  /*4e00*/  FFMA R13, R84, R90, R13 ;  /* 0x0000005a540d7223 */ /* 0x000fca000000000d */
[----:B------:R-:W-:-:S05]  /*4e10*/  F2FP.F16.F32.PACK_AB R13, RZ, R13 ;  /* 0x0000000dff0d723e */ /* 0x000fca00000000ff */
[----:B------:R0:W-:Y:S01]  /*4e20*/  @P2 STG.E.U16 desc[UR36][R2.64+0xf0], R13 ;  /* 0x0000f00d02002986 */ /* 0x0001e2000c101524 */
[----:B------:R-:W-:Y:S05]  /*4e30*/  @!P3 BRA `(.L_x_158) ;  /* 0x000000000004b947 */ /* 0x000fea0003800000 */
[----:B------:R0:W5:Y:S02]  /*4e40*/  LDG.E.LTC128B.U16 R19, desc[UR36][R4.64+0xf2] ;  /* 0x0000f22404137981 */ /* 0x000164000c1e1520 */
.L_x_158:
[----:B------:R-:W-:Y:S05]  /*4e50*/  BSYNC B1 ;  /* 0x0000000000017941 */ /* 0x000fea0003800000 */
.L_x_157:
        /* <DEDUP_REMOVED lines=9> */
.L_x_160:
[----:B------:R-:W-:Y:S05]  /*4ef0*/  BSYNC B1 ;  /* 0x0000000000017941 */ /* 0x000fea0003800000 */
.L_x_159:
[----:B0----5:R-:W-:Y:S01]  /*4f00*/  HADD2.F32 R2, -RZ, R19.H0_H0 ;  /* 0x20000013ff027230 */ /* 0x021fe20000004100 */
[----:B------:R-:W-:Y:S01]  /*4f10*/  ISETP.GT.AND P0, PT, R0, 0x8, P0 ;  /* 0x000000080000780c */ /* 0x000fe20000704270 */
[----:B------:R-:W-:Y:S03]  /*4f20*/  BSSY B1, `(.L_x_161) ;  /* 0x000000a000017945 */ /* 0x000fe60003800000 */
[----:B------:R-:W-:Y:S01]  /*4f30*/  FMUL R3, R2, R91 ;  /* 0x0000005b02037220 */ /* 0x000fe20000400000 */
[----:B------:R-:W-:-:S03]  /*4f40*/  @P1 IMAD.MOV.U32 R2, RZ, RZ, R10 ;  /* 0x000000ffff021224 */ /* 0x000fc600078e000a */
[----:B------:R-:W-:-:S05]  /*4f50*/  FFMA R3, R86, R90, R3 ;  /* 0x0000005a56037223 */ /* 0x000fca0000000003 */
[----:B------:R-:W-:-:S04]  /*4f60*/  F2FP.F16.F32.PACK_AB R3, RZ, R3 ;  /* 0x00000003ff03723e */ /* 0x000fc800000000ff */
[----:B----4-:R-:W-:Y:S01]  /*4f70*/  PRMT R4, R3, 0x7610, R4 ;  /* 0x0000761003047816 */ /* 0x010fe20000000004 */
[----:B------:R-:W-:-:S05]  /*4f80*/  @P1 IMAD.MOV.U32 R3, RZ, RZ, R11 ;  /* 0x000000ffff031224 */ /* 0x000fca00078e000b */
[----:B------:R0:W-:Y:S01]  /*4f90*/  @P1 STG.E.U16 desc[UR36][R2.64+0xf0], R4 ;  /* 0x0000f00402001986 */ /* 0x0001e2000c101524 */
[----:B------:R-:W-:Y:S05]  /*4fa0*/  @!P0 BRA `(.L_x_162) ;  /* 0x0000000000048947 */ /* 0x000fea0003800000 */
[----:B------:R4:W5:Y:S02]  /*4fb0*/  LDG.E.LTC128B.U16 R19, desc[UR36][R6.64+0xf2] ;  /* 0x0000f22406137981 */ /* 0x000964000c1e1520 */
.L_x_162:
[----:B------:R-:W-:Y:S05]  /*4fc0*/  BSYNC B1 ;  /* 0x0000000000017941 */ /* 0x000fea0003800000 */
.L_x_161:
[----:B------:R-:W-:Y:S05]  /*4fd0*/  @!P0 BRA `(.L_x_163) ;  /* 0x0000001000e88947 */ /* 0x000fea0003800000 */
[----:B-----5:R-:W-:-:S05]  /*4fe0*/  HADD2.F32 R0, -RZ, R19.H0_H0 ;  /* 0x20000013ff007230 */ /* 0x020fca0000004100 */
[----:B------:R-:W-:-:S04]  /*4ff0*/  FMUL R0, R0, R91 ;  /* 0x0000005b00007220 */ /* 0x000fc80000400000 */
[----:B------:R-:W-:-:S05]  /*5000*/  FFMA R0, R87, R90, R0 ;  /* 0x0000005a57007223 */ /* 0x000fca0000000000 */
[----:B------:R-:W-:-:S05]  /*5010*/  F2FP.F16.F32.PACK_AB R0, RZ, R0 ;  /* 0x00000000ff00723e */ /* 0x000fca00000000ff */
[----:B------:R0:W-:Y:S01]  /*5020*/  STG.E.U16 desc[UR36][R10.64+0xf2], R0 ;  /* 0x0000f2000a007986 */ /* 0x0001e2000c101524 */
[----:B------:R-:W-:Y:S05]  /*5030*/  BRA `(.L_x_163) ;  /* 0x0000001000d07947 */ /* 0x000fea0003800000 */
.L_x_38:
[----:B------:R-:W-:Y:S01]  /*5040*/  ISETP.GT.AND P0, PT, R3, 0x1, PT ;  /* 0x000000010300780c */ /* 0x000fe20003f04270 */
[----:B------:R-:W-:Y:S01]  /*5050*/  ULDC.64 UR4, c[0x0][0x5c0] ;  /* 0x0001700000047ab9 */ /* 0x000fe20000000a00 */
[-C--:B------:R-:W-:Y:S01]  /*5060*/  FMUL R24, R24, R90.reuse ;  /* 0x0000005a18187220 */ /* 0x080fe20000400000 */
[-C--:B------:R-:W-:Y:S01]  /*5070*/  FMUL R25, R25, R90.reuse ;  /* 0x0000005a19197220 */ /* 0x080fe20000400000 */
[----:B------:R-:W-:Y:S01]  /*5080*/  ISETP.GT.AND P3, PT, R0, RZ, P0 ;  /* 0x000000ff0000720c */ /* 0x000fe20000764270 */
[-C--:B------:R-:W-:Y:S01]  /*5090*/  FMUL R26, R26, R90.reuse ;  /* 0x0000005a1a1a7220 */ /* 0x080fe20000400000 */
[----:B------:R-:W-:Y:S01]  /*50a0*/  LEA R4, P4, R106, UR4, 0x1 ;  /* 0x000000046a047c11 */ /* 0x000fe2000f8808ff */
[----:B------:R-:W-:Y:S01]  /*50b0*/  FMUL R27, R27, R90 ;  /* 0x0000005a1b1b7220 */ /* 0x000fe20000400000 */
[----:B------:R-:W-:Y:S01]  /*50c0*/  F2FP.F16.F32.PACK_AB R24, RZ, R24 ;  /* 0x00000018ff18723e */ /* 0x000fe200000000ff */
[-C--:B------:R-:W-:Y:S01]  /*50d0*/  FMUL R28, R28, R90.reuse ;  /* 0x0000005a1c1c7220 */ /* 0x080fe20000400000 */
[----:B------:R-:W-:Y:S01]  /*50e0*/  LEA.HI.X R5, R106, UR5, R9, 0x1, P4 ;  /* 0x000000056a057c11 */ /* 0x000fe2000a0f0c09 */
[-C--:B------:R-:W-:Y:S01]  /*50f0*/  FMUL R29, R29, R90.reuse ;  /* 0x0000005a1d1d7220 */ /* 0x080fe20000400000 */
[----:B------:R-:W-:Y:S01]  /*5100*/  F2FP.F16.F32.PACK_AB R25, RZ, R25 ;  /* 0x00000019ff19723e */ /* 0x000fe200000000ff */
[-C--:B------:R-:W-:Y:S01]  /*5110*/  FMUL R30, R30, R90.reuse ;  /* 0x0000005a1e1e7220 */ /* 0x080fe20000400000 */
[----:B------:R-:W-:Y:S01]  /*5120*/  SHF.L.U64.HI R7, R6, 0x4, R7 ;  /* 0x0000000406077819 */ /* 0x000fe20000010207 */
[----:B------:R-:W-:Y:S01]  /*5130*/  @P1 STG.E.U16 desc[UR36][R4.64], R24 ;  /* 0x0000001804001986 */ /* 0x000fe2000c101524 */
[----:B------:R-:W-:Y:S01]  /*5140*/  ISETP.GT.AND P1, PT, R3, 0x8, PT ;  /* 0x000000080300780c */ /* 0x000fe20003f24270 */
[----:B------:R-:W-:Y:S01]  /*5150*/  FMUL R31, R31, R90 ;  /* 0x0000005a1f1f7220 */ /* 0x000fe20000400000 */
[----:B------:R-:W-:Y:S01]  /*5160*/  ISETP.GT.AND P4, PT, R0, 0x8, P0 ;  /* 0x000000080000780c */ /* 0x000fe20000784270 */
[----:B------:R-:W-:Y:S01]  /*5170*/  @P3 STG.E.U16 desc[UR36][R4.64+0x2], R25 ;  /* 0x0000021904003986 */ /* 0x000fe2000c101524 */
[----:B------:R-:W-:Y:S01]  /*5180*/  LEA R6, P3, R6, R4, 0x4 ;  /* 0x0000000406067211 */ /* 0x000fe200078620ff */
[-C--:B------:R-:W-:Y:S01]  /*5190*/  FMUL R32, R32, R90.reuse ;  /* 0x0000005a20207220 */ /* 0x080fe20000400000 */
[C---:B------:R-:W-:Y:S01]  /*51a0*/  ISETP.GT.AND P2, PT, R0.reuse, 0x8, P2 ;  /* 0x000000080000780c */ /* 0x040fe20001744270 */
[-C--:B------:R-:W-:Y:S01]  /*51b0*/  FMUL R33, R33, R90.reuse ;  /* 0x0000005a21217220 */ /* 0x080fe20000400000 */
[----:B------:R-:W-:Y:S01]  /*51c0*/  ISETP.GT.AND P0, PT, R3, 0x9, PT ;  /* 0x000000090300780c */ /* 0x000fe20003f04270 */
[----:B------:R-:W-:Y:S01]  /*51d0*/  IMAD.X R7, R7, 0x1, R5, P3 ;  /* 0x0000000107077824 */ /* 0x000fe200018e0605 */
[----:B------:R-:W-:Y:S01]  /*51e0*/  ISETP.GT.AND P5, PT, R0, RZ, P1 ;  /* 0x000000ff0000720c */ /* 0x000fe20000fa4270 */
[-C--:B------:R-:W-:Y:S01]  /*51f0*/  FMUL R34, R34, R90.reuse ;  /* 0x0000005a22227220 */ /* 0x080fe20000400000 */
[----:B------:R-:W-:Y:S01]  /*5200*/  ISETP.GT.AND P3, PT, R0, RZ, P0 ;  /* 0x000000ff0000720c */ /* 0x000fe20000764270 */
[----:B------:R-:W-:Y:S01]  /*5210*/  FMUL R35, R35, R90 ;  /* 0x0000005a23237220 */ /* 0x000fe20000400000 */
[----:B------:R-:W-:Y:S01]  /*5220*/  F2FP.F16.F32.PACK_AB R26, RZ, R26 ;  /* 0x0000001aff1a723e */ /* 0x000fe200000000ff */
[-C--:B------:R-:W-:Y:S01]  /*5230*/  FMUL R36, R36, R90.reuse ;  /* 0x0000005a24247220 */ /* 0x080fe20000400000 */
[----:B------:R-:W-:Y:S01]  /*5240*/  F2FP.F16.F32.PACK_AB R27, RZ, R27 ;  /* 0x0000001bff1b723e */ /* 0x000fe200000000ff */
[----:B------:R-:W-:Y:S01]  /*5250*/  FMUL R37, R37, R90 ;  /* 0x0000005a25257220 */ /* 0x000fe20000400000 */
[----:B------:R-:W-:Y:S01]  /*5260*/  F2FP.F16.F32.PACK_AB R28, RZ, R28 ;  /* 0x0000001cff1c723e */ /* 0x000fe200000000ff */
[----:B------:R-:W-:Y:S01]  /*5270*/  @P2 STG.E.U16 desc[UR36][R6.64], R26 ;  /* 0x0000001a06002986 */ /* 0x000fe2000c101524 */
[----:B------:R-:W-:Y:S01]  /*5280*/  F2FP.F16.F32.PACK_AB R29, RZ, R29 ;  /* 0x0000001dff1d723e */ /* 0x000fe200000000ff */
[-C--:B------:R-:W-:Y:S01]  /*5290*/  FMUL R38, R38, R90.reuse ;  /* 0x0000005a26267220 */ /* 0x080fe20000400000 */
[C---:B------:R-:W-:Y:S01]  /*52a0*/  ISETP.GT.AND P2, PT, R0.reuse, 0x8, P1 ;  /* 0x000000080000780c */ /* 0x040fe20000f44270 */
[----:B------:R-:W-:Y:S01]  /*52b0*/  @P4 STG.E.U16 desc[UR36][R6.64+0x2], R27 ;  /* 0x0000021b06004986 */ /* 0x000fe2000c101524 */
[----:B------:R-:W-:Y:S01]  /*52c0*/  ISETP.GT.AND P1, PT, R3, 0x10, PT ;  /* 0x000000100300780c */ /* 0x000fe20003f24270 */
[----:B------:R-:W-:Y:S01]  /*52d0*/  FMUL R39, R39, R90 ;  /* 0x0000005a27277220 */ /* 0x000fe20000400000 */
[----:B------:R-:W-:Y:S01]  /*52e0*/  F2FP.F16.F32.PACK_AB R30, RZ, R30 ;  /* 0x0000001eff1e723e */ /* 0x000fe200000000ff */
[----:B------:R-:W-:Y:S01]  /*52f0*/  @P5 STG.E.U16 desc[UR36][R4.64+0x10], R28 ;  /* 0x0000101c04005986 */ /* 0x000fe2000c101524 */
[----:B------:R-:W-:Y:S01]  /*5300*/  ISETP.GT.AND P4, PT, R0, RZ, P1 ;  /* 0x000000ff0000720c */ /* 0x000fe20000f84270 */
[-C--:B------:R-:W-:Y:S01]  /*5310*/  FMUL R40, R40, R90.reuse ;  /* 0x0000005a28287220 */ /* 0x080fe20000400000 */
[----:B------:R-:W-:Y:S01]  /*5320*/  F2FP.F16.F32.PACK_AB R31, RZ, R31 ;  /* 0x0000001fff1f723e */ /* 0x000fe200000000ff */
[----:B------:R-:W-:Y:S01]  /*5330*/  @P3 STG.E.U16 desc[UR36][R4.64+0x12], R29 ;  /* 0x0000121d04003986 */ /* 0x000fe2000c101524 */
[----:B------:R-:W-:Y:S01]  /*5340*/  ISETP.GT.AND P3, PT, R0, 0x8, P0 ;  /* 0x000000080000780c */ /* 0x000fe20000764270 */
[----:B------:R-:W-:Y:S01]  /*5350*/  FMUL R41, R41, R90 ;  /* 0x0000005a29297220 */ /* 0x000fe20000400000 */
[----:B------:R-:W-:Y:S01]  /*5360*/  ISETP.GT.AND P0, PT, R3, 0x11, PT ;  /* 0x000000110300780c */ /* 0x000fe20003f04270 */
[----:B------:R-:W-:Y:S01]  /*5370*/  @P2 STG.E.U16 desc[UR36][R6.64+0x10], R30 ;  /* 0x0000101e06002986 */ /* 0x000fe2000c101524 */
[----:B------:R-:W-:Y:S01]  /*5380*/  F2FP.F16.F32.PACK_AB R32, RZ, R32 ;  /* 0x00000020ff20723e */ /* 0x000fe200000000ff */
[-C--:B------:R-:W-:Y:S01]  /*5390*/  FMUL R42, R42, R90.reuse ;  /* 0x0000005a2a2a7220 */ /* 0x080fe20000400000 */
[C---:B------:R-:W-:Y:S01]  /*53a0*/  ISETP.GT.AND P5, PT, R0.reuse, RZ, P0 ;  /* 0x000000ff0000720c */ /* 0x040fe200007a4270 */
[-C--:B------:R-:W-:Y:S01]  /*53b0*/  FMUL R43, R43, R90.reuse ;  /* 0x0000005a2b2b7220 */ /* 0x080fe20000400000 */
[----:B------:R-:W-:Y:S01]  /*53c0*/  ISETP.GT.AND P2, PT, R0, 0x8, P1 ;  /* 0x000000080000780c */ /* 0x000fe20000f44270 */
[-C--:B------:R-:W-:Y:S01]  /*53d0*/  FMUL R44, R44, R90.reuse ;  /* 0x0000005a2c2c7220 */ /* 0x080fe20000400000 */
[----:B------:R-:W-:Y:S01]  /*53e0*/  ISETP.GT.AND P1, PT, R3, 0x18, PT ;  /* 0x000000180300780c */ /* 0x000fe20003f24270 */
[-C--:B------:R-:W-:Y:S01]  /*53f0*/  FMUL R45, R45, R90.reuse ;  /* 0x0000005a2d2d7220 */ /* 0x080fe20000400000 */
[----:B------:R-:W-:Y:S01]  /*5400*/  F2FP.F16.F32.PACK_AB R33, RZ, R33 ;  /* 0x00000021ff21723e */ /* 0x000fe200000000ff */
[----:B------:R-:W-:Y:S01]  /*5410*/  @P3 STG.E.U16 desc[UR36][R6.64+0x12], R31 ;  /* 0x0000121f06003986 */ /* 0x000fe2000c101524 */
[----:B------:R-:W-:Y:S01]  /*5420*/  ISETP.GT.AND P3, PT, R0, 0x8, P0 ;  /* 0x000000080000780c */ /* 0x000fe20000764270 */
[-C--:B------:R-:W-:Y:S01]  /*5430*/  FMUL R46, R46, R90.reuse ;  /* 0x0000005a2e2e7220 */ /* 0x080fe20000400000 */
[----:B------:R-:W-:Y:S01]  /*5440*/  ISETP.GT.AND P0, PT, R3, 0x19, PT ;  /* 0x000000190300780c */ /* 0x000fe20003f04270 */
[----:B------:R-:W-:Y:S01]  /*5450*/  @P4 STG.E.U16 desc[UR36][R4.64+0x20], R32 ;  /* 0x0000202004004986 */ /* 0x000fe2000c101524 */
[C---:B------:R-:W-:Y:S01]  /*5460*/  ISETP.GT.AND P4, PT, R0.reuse, RZ, P1 ;  /* 0x000000ff0000720c */ /* 0x040fe20000f84270 */
[----:B------:R-:W-:Y:S01]  /*5470*/  FMUL R47, R47, R90 ;  /* 0x0000005a2f2f7220 */ /* 0x000fe20000400000 */
[----:B------:R-:W-:Y:S01]  /*5480*/  F2FP.F16.F32.PACK_AB R34, RZ, R34 ;  /* 0x00000022ff22723e */ /* 0x000fe200000000ff */
[----:B------:R-:W-:Y:S01]  /*5490*/  @P5 STG.E.U16 desc[UR36][R4.64+0x22], R33 ;  /* 0x0000222104005986 */ /* 0x000fe2000c101524 */
[----:B------:R-:W-:Y:S01]  /*54a0*/  ISETP.GT.AND P5, PT, R0, RZ, P0 ;  /* 0x000000ff0000720c */ /* 0x000fe200007a4270 */
[----:B------:R-:W-:Y:S01]  /*54b0*/  FMUL R48, R48, R90 ;  /* 0x0000005a30307220 */ /* 0x000fe20000400000 */
[----:B------:R-:W-:Y:S01]  /*54c0*/  F2FP.F16.F32.PACK_AB R35, RZ, R35 ;  /* 0x00000023ff23723e */ /* 0x000fe200000000ff */
[----:B------:R-:W-:Y:S01]  /*54d0*/  @P2 STG.E.U16 desc[UR36][R6.64+0x20], R34 ;  /* 0x0000202206002986 */ /* 0x000fe2000c101524 */
[----:B------:R-:W-:Y:S01]  /*54e0*/  F2FP.F16.F32.PACK_AB R36, RZ, R36 ;  /* 0x00000024ff24723e */ /* 0x000fe200000000ff */
[-C--:B------:R-:W-:Y:S01]  /*54f0*/  FMUL R49, R49, R90.reuse ;  /* 0x0000005a31317220 */ /* 0x080fe20000400000 */
[----:B------:R-:W-:Y:S01]  /*5500*/  ISETP.GT.AND P2, PT, R0, 0x8, P1 ;  /* 0x000000080000780c */ /* 0x000fe20000f44270 */
[----:B------:R-:W-:Y:S01]  /*5510*/  @P3 STG.E.U16 desc[UR36][R6.64+0x22], R35 ;  /* 0x0000222306003986 */ /* 0x000fe2000c101524 */
[----:B------:R-:W-:Y:S01]  /*5520*/  ISETP.GT.AND P1, PT, R3, 0x20, PT ;  /* 0x000000200300780c */ /* 0x000fe20003f24270 */
[-C--:B------:R-:W-:Y:S01]  /*5530*/  FMUL R50, R50, R90.reuse ;  /* 0x0000005a32327220 */ /* 0x080fe20000400000 */
[----:B------:R-:W-:Y:S01]  /*5540*/  F2FP.F16.F32.PACK_AB R37, RZ, R37 ;  /* 0x00000025ff25723e */ /* 0x000fe200000000ff */
[----:B------:R-:W-:Y:S01]  /*5550*/  @P4 STG.E.U16 desc[UR36][R4.64+0x30], R36 ;  /* 0x0000302404004986 */ /* 0x000fe2000c101524 */
[C---:B------:R-:W-:Y:S01]  /*5560*/  ISETP.GT.AND P3, PT, R0.reuse, 0x8, P0 ;  /* 0x000000080000780c */ /* 0x040fe20000764270 */
[-C--:B------:R-:W-:Y:S01]  /*5570*/  FMUL R51, R51, R90.reuse ;  /* 0x0000005a33337220 */ /* 0x080fe20000400000 */
[----:B------:R-:W-:Y:S01]  /*5580*/  ISETP.GT.AND P0, PT, R3, 0x21, PT ;  /* 0x000000210300780c */ /* 0x000fe20003f04270 */
[----:B------:R-:W-:Y:S01]  /*5590*/  @P5 STG.E.U16 desc[UR36][R4.64+0x32], R37 ;  /* 0x0000322504005986 */ /* 0x000fe2000c101524 */
[----:B------:R-:W-:Y:S01]  /*55a0*/  ISETP.GT.AND P4, PT, R0, RZ, P1 ;  /* 0x000000ff0000720c */ /* 0x000fe20000f84270 */
[----:B------:R-:W-:Y:S01]  /*55b0*/  FMUL R52, R52, R90 ;  /* 0x0000005a34347220 */ /* 0x000fe20000400000 */
[----:B------:R-:W-:Y:S01]  /*55c0*/  F2FP.F16.F32.PACK_AB R38, RZ, R38 ;  /* 0x00000026ff26723e */ /* 0x000fe200000000ff */
[-C--:B------:R-:W-:Y:S01]  /*55d0*/  FMUL R53, R53, R90.reuse ;  /* 0x0000005a35357220 */ /* 0x080fe20000400000 */
        /* <DEDUP_REMOVED lines=113> */
[----:B------:R-:W-:Y:S01]  /*5cf0*/  FMUL R87, R87, R90 ;  /* 0x0000005a57577220 */ /* 0x000fe20000400000 */
[----:B------:R-:W-:Y:S01]  /*5d00*/  ISETP.GT.AND P0, PT, R3, 0x51, PT ;  /* 0x000000510300780c */ /* 0x000fe20003f04270 */
[----:B------:R-:W-:Y:S01]  /*5d10*/  @P5 STG.E.U16 desc[UR36][R4.64+0x92], R61 ;  /* 0x0000923d04005986 */ /* 0x000fe2000c101524 */
[----:B------:R-:W-:-:S02]  /*5d20*/  ISETP.GT.AND P4, PT, R0, RZ, P1 ;  /* 0x000000ff0000720c */ /* 0x000fc40000f84270 */
[----:B------:R-:W-:Y:S02]  /*5d30*/  F2FP.F16.F32.PACK_AB R62, RZ, R62 ;  /* 0x0000003eff3e723e */ /* 0x000fe400000000ff */
[C---:B------:R-:W-:Y:S02]  /*5d40*/  ISETP.GT.AND P5, PT, R0.reuse, RZ, P0 ;  /* 0x000000ff0000720c */ /* 0x040fe400007a4270 */
[----:B------:R-:W-:Y:S01]  /*5d50*/  F2FP.F16.F32.PACK_AB R63, RZ, R63 ;  /* 0x0000003fff3f723e */ /* 0x000fe200000000ff */
[----:B------:R-:W-:Y:S01]  /*5d60*/  @P2 STG.E.U16 desc[UR36][R6.64+0x90], R62 ;  /* 0x0000903e06002986 */ /* 0x000fe2000c101524 */
[----:B------:R-:W-:Y:S02]  /*5d70*/  F2FP.F16.F32.PACK_AB R64, RZ, R64 ;  /* 0x00000040ff40723e */ /* 0x000fe400000000ff */
[----:B------:R-:W-:Y:S01]  /*5d80*/  ISETP.GT.AND P2, PT, R0, 0x8, P1 ;  /* 0x000000080000780c */ /* 0x000fe20000f44270 */
[----:B------:R-:W-:Y:S01]  /*5d90*/  @P3 STG.E.U16 desc[UR36][R6.64+0x92], R63 ;  /* 0x0000923f06003986 */ /* 0x000fe2000c101524 */
[----:B------:R-:W-:-:S02]  /*5da0*/  ISETP.GT.AND P1, PT, R3, 0x58, PT ;  /* 0x000000580300780c */ /* 0x000fc40003f24270 */
[----:B------:R-:W-:Y:S01]  /*5db0*/  F2FP.F16.F32.PACK_AB R65, RZ, R65 ;  /* 0x00000041ff41723e */ /* 0x000fe200000000ff */
[----:B------:R-:W-:Y:S01]  /*5dc0*/  @P4 STG.E.U16 desc[UR36][R4.64+0xa0], R64 ;  /* 0x0000a04004004986 */ /* 0x000fe2000c101524 */
[C---:B------:R-:W-:Y:S02]  /*5dd0*/  ISETP.GT.AND P3, PT, R0.reuse, 0x8, P0 ;  /* 0x000000080000780c */ /* 0x040fe40000764270 */
[----:B------:R-:W-:Y:S01]  /*5de0*/  ISETP.GT.AND P0, PT, R3, 0x59, PT ;  /* 0x000000590300780c */ /* 0x000fe20003f04270 */
[----:B------:R-:W-:Y:S01]  /*5df0*/  @P5 STG.E.U16 desc[UR36][R4.64+0xa2], R65 ;  /* 0x0000a24104005986 */ /* 0x000fe2000c101524 */
[C---:B------:R-:W-:Y:S02]  /*5e00*/  ISETP.GT.AND P4, PT, R0.reuse, RZ, P1 ;  /* 0x000000ff0000720c */ /* 0x040fe40000f84270 */
[----:B------:R-:W-:Y:S02]  /*5e10*/  F2FP.F16.F32.PACK_AB R66, RZ, R66 ;  /* 0x00000042ff42723e */ /* 0x000fe400000000ff */
[----:B------:R-:W-:-:S02]  /*5e20*/  ISETP.GT.AND P5, PT, R0, RZ, P0 ;  /* 0x000000ff0000720c */ /* 0x000fc400007a4270 */
[----:B------:R-:W-:Y:S01]  /*5e30*/  F2FP.F16.F32.PACK_AB R67, RZ, R67 ;  /* 0x00000043ff43723e */ /* 0x000fe200000000ff */
[----:B------:R-:W-:Y:S01]  /*5e40*/  @P2 STG.E.U16 desc[UR36][R6.64+0xa0], R66 ;  /* 0x0000a04206002986 */ /* 0x000fe2000c101524 */
[----:B------:R-:W-:Y:S02]  /*5e50*/  F2FP.F16.F32.PACK_AB R68, RZ, R68 ;  /* 0x00000044ff44723e */ /* 0x000fe400000000ff */
[C---:B------:R-:W-:Y:S01]  /*5e60*/  ISETP.GT.AND P2, PT, R0.reuse, 0x8, P1 ;  /* 0x000000080000780c */ /* 0x040fe20000f44270 */
[----:B------:R-:W-:Y:S01]  /*5e70*/  @P3 STG.E.U16 desc[UR36][R6.64+0xa2], R67 ;  /* 0x0000a24306003986 */ /* 0x000fe2000c101524 */
[----:B------:R-:W-:Y:S02]  /*5e80*/  ISETP.GT.AND P1, PT, R3, 0x60, PT ;  /* 0x000000600300780c */ /* 0x000fe40003f24270 */
[----:B------:R-:W-:Y:S01]  /*5e90*/  F2FP.F16.F32.PACK_AB R69, RZ, R69 ;  /* 0x00000045ff45723e */ /* 0x000fe200000000ff */
[----:B------:R-:W-:Y:S01]  /*5ea0*/  @P4 STG.E.U16 desc[UR36][R4.64+0xb0], R68 ;  /* 0x0000b04404004986 */ /* 0x000fe2000c101524 */
[----:B------:R-:W-:-:S02]  /*5eb0*/  ISETP.GT.AND P3, PT, R0, 0x8, P0 ;  /* 0x000000080000780c */ /* 0x000fc40000764270 */
[----:B------:R-:W-:Y:S01]  /*5ec0*/  ISETP.GT.AND P0, PT, R3, 0x61, PT ;  /* 0x000000610300780c */ /* 0x000fe20003f04270 */
[----:B------:R-:W-:Y:S01]  /*5ed0*/  @P5 STG.E.U16 desc[UR36][R4.64+0xb2], R69 ;  /* 0x0000b24504005986 */ /* 0x000fe2000c101524 */
[C---:B------:R-:W-:Y:S02]  /*5ee0*/  ISETP.GT.AND P4, PT, R0.reuse, RZ, P1 ;  /* 0x000000ff0000720c */ /* 0x040fe40000f84270 */
[----:B------:R-:W-:Y:S02]  /*5ef0*/  ISETP.GT.AND P5, PT, R0, RZ, P0 ;  /* 0x000000ff0000720c */ /* 0x000fe400007a4270 */
[----:B------:R-:W-:Y:S02]  /*5f00*/  F2FP.F16.F32.PACK_AB R70, RZ, R70 ;  /* 0x00000046ff46723e */ /* 0x000fe400000000ff */
[----:B------:R-:W-:Y:S02]  /*5f10*/  F2FP.F16.F32.PACK_AB R71, RZ, R71 ;  /* 0x00000047ff47723e */ /* 0x000fe400000000ff */
[----:B------:R-:W-:Y:S01]  /*5f20*/  F2FP.F16.F32.PACK_AB R72, RZ, R72 ;  /* 0x00000048ff48723e */ /* 0x000fe200000000ff */
[----:B------:R-:W-:Y:S01]  /*5f30*/  @P2 STG.E.U16 desc[UR36][R6.64+0xb0], R70 ;  /* 0x0000b04606002986 */ /* 0x000fe2000c101524 */
[----:B------:R-:W-:-:S02]  /*5f40*/  F2FP.F16.F32.PACK_AB R73, RZ, R73 ;  /* 0x00000049ff49723e */ /* 0x000fc400000000ff */
[C---:B------:R-:W-:Y:S01]  /*5f50*/  ISETP.GT.AND P1, PT, R0.reuse, 0x8, P1 ;  /* 0x000000080000780c */ /* 0x040fe20000f24270 */
[----:B------:R-:W-:Y:S01]  /*5f60*/  @P3 STG.E.U16 desc[UR36][R6.64+0xb2], R71 ;  /* 0x0000b24706003986 */ /* 0x000fe2000c101524 */
[C---:B------:R-:W-:Y:S02]  /*5f70*/  ISETP.GT.AND P2, PT, R0.reuse, 0x8, P0 ;  /* 0x000000080000780c */ /* 0x040fe40000744270 */
[C---:B------:R-:W-:Y:S01]  /*5f80*/  ISETP.GT.AND P0, PT, R3.reuse, 0x69, PT ;  /* 0x000000690300780c */ /* 0x040fe20003f04270 */
[----:B------:R-:W-:Y:S01]  /*5f90*/  @P4 STG.E.U16 desc[UR36][R4.64+0xc0], R72 ;  /* 0x0000c04804004986 */ /* 0x000fe2000c101524 */
[----:B------:R-:W-:Y:S02]  /*5fa0*/  ISETP.GT.AND P4, PT, R3, 0x68, PT ;  /* 0x000000680300780c */ /* 0x000fe40003f84270 */
[----:B------:R-:W-:Y:S01]  /*5fb0*/  F2FP.F16.F32.PACK_AB R74, RZ, R74 ;  /* 0x0000004aff4a723e */ /* 0x000fe200000000ff */
[----:B------:R-:W-:Y:S01]  /*5fc0*/  @P5 STG.E.U16 desc[UR36][R4.64+0xc2], R73 ;  /* 0x0000c24904005986 */ /* 0x000fe2000c101524 */
[----:B------:R-:W-:-:S02]  /*5fd0*/  ISETP.GT.AND P5, PT, R0, RZ, P4 ;  /* 0x000000ff0000720c */ /* 0x000fc400027a4270 */
[C---:B------:R-:W-:Y:S01]  /*5fe0*/  ISETP.GT.AND P3, PT, R0.reuse, RZ, P0 ;  /* 0x000000ff0000720c */ /* 0x040fe20000764270 */
[----:B------:R-:W-:Y:S01]  /*5ff0*/  @P1 STG.E.U16 desc[UR36][R6.64+0xc0], R74 ;  /* 0x0000c04a06001986 */ /* 0x000fe2000c101524 */
[----:B------:R-:W-:Y:S02]  /*6000*/  F2FP.F16.F32.PACK_AB R75, RZ, R75 ;  /* 0x0000004bff4b723e */ /* 0x000fe400000000ff */
[----:B------:R-:W-:Y:S02]  /*6010*/  F2FP.F16.F32.PACK_AB R76, RZ, R76 ;  /* 0x0000004cff4c723e */ /* 0x000fe400000000ff */
[C---:B------:R-:W-:Y:S01]  /*6020*/  ISETP.GT.AND P4, PT, R0.reuse, 0x8, P4 ;  /* 0x000000080000780c */ /* 0x040fe20002784270 */
[----:B------:R-:W-:Y:S01]  /*6030*/  @P2 STG.E.U16 desc[UR36][R6.64+0xc2], R75 ;  /* 0x0000c24b06002986 */ /* 0x000fe2000c101524 */
[----:B------:R-:W-:Y:S02]  /*6040*/  F2FP.F16.F32.PACK_AB R77, RZ, R77 ;  /* 0x0000004dff4d723e */ /* 0x000fe400000000ff */
[----:B------:R-:W-:Y:S01]  /*6050*/  ISETP.GT.AND P2, PT, R3, 0x71, PT ;  /* 0x000000710300780c */ /* 0x000fe20003f44270 */
[----:B------:R-:W-:Y:S01]  /*6060*/  @P5 STG.E.U16 desc[UR36][R4.64+0xd0], R76 ;  /* 0x0000d04c04005986 */ /* 0x000fe2000c101524 */
[----:B------:R-:W-:-:S02]  /*6070*/  ISETP.GT.AND P5, PT, R0, 0x8, P0 ;  /* 0x000000080000780c */ /* 0x000fc400007a4270 */
[C---:B------:R-:W-:Y:S01]  /*6080*/  ISETP.GT.AND P1, PT, R3.reuse, 0x78, PT ;  /* 0x000000780300780c */ /* 0x040fe20003f24270 */
[----:B------:R-:W-:Y:S01]  /*6090*/  @P3 STG.E.U16 desc[UR36][R4.64+0xd2], R77 ;  /* 0x0000d24d04003986 */ /* 0x000fe2000c101524 */
[C---:B------:R-:W-:Y:S02]  /*60a0*/  ISETP.GT.AND P3, PT, R3.reuse, 0x70, PT ;  /* 0x000000700300780c */ /* 0x040fe40003f64270 */
[----:B------:R-:W-:Y:S01]  /*60b0*/  ISETP.GT.AND P0, PT, R3, 0x79, PT ;  /* 0x000000790300780c */ /* 0x000fe20003f04270 */
[----:B------:R-:W-:Y:S01]  /*60c0*/  @P4 IMAD.MOV.U32 R2, RZ, RZ, R6 ;  /* 0x000000ffff024224 */ /* 0x000fe200078e0006 */
[----:B------:R-:W-:Y:S01]  /*60d0*/  F2FP.F16.F32.PACK_AB R78, RZ, R78 ;  /* 0x0000004eff4e723e */ /* 0x000fe200000000ff */
[----:B------:R-:W-:Y:S01]  /*60e0*/  @P4 IMAD.MOV.U32 R3, RZ, RZ, R7 ;  /* 0x000000ffff034224 */ /* 0x000fe200078e0007 */
[----:B------:R-:W-:Y:S02]  /*60f0*/  F2FP.F16.F32.PACK_AB R79, RZ, R79 ;  /* 0x0000004fff4f723e */ /* 0x000fe400000000ff */
[----:B------:R-:W-:-:S02]  /*6100*/  F2FP.F16.F32.PACK_AB R80, RZ, R80 ;  /* 0x00000050ff50723e */ /* 0x000fc400000000ff */
[----:B------:R0:W-:Y:S01]  /*6110*/  @P4 STG.E.U16 desc[UR36][R2.64+0xd0], R78 ;  /* 0x0000d04e02004986 */ /* 0x0001e2000c101524 */
[C---:B------:R-:W-:Y:S02]  /*6120*/  ISETP.GT.AND P4, PT, R0.reuse, RZ, P2 ;  /* 0x000000ff0000720c */ /* 0x040fe40001784270 */
[----:B------:R-:W-:Y:S02]  /*6130*/  F2FP.F16.F32.PACK_AB R81, RZ, R81 ;  /* 0x00000051ff51723e */ /* 0x000fe400000000ff */
[----:B------:R-:W-:Y:S02]  /*6140*/  ISETP.GT.AND P2, PT, R0, 0x8, P2 ;  /* 0x000000080000780c */ /* 0x000fe40001744270 */
[----:B------:R-:W-:Y:S02]  /*6150*/  F2FP.F16.F32.PACK_AB R82, RZ, R82 ;  /* 0x00000052ff52723e */ /* 0x000fe400000000ff */
[----:B------:R-:W-:Y:S02]  /*6160*/  F2FP.F16.F32.PACK_AB R83, RZ, R83 ;  /* 0x00000053ff53723e */ /* 0x000fe400000000ff */
[----:B------:R-:W-:Y:S01]  /*6170*/  F2FP.F16.F32.PACK_AB R84, RZ, R84 ;  /* 0x00000054ff54723e */ /* 0x000fe200000000ff */
[----:B0-----:R-:W-:Y:S01]  /*6180*/  @P5 IMAD.MOV.U32 R2, RZ, RZ, R6 ;  /* 0x000000ffff025224 */ /* 0x001fe200078e0006 */
[----:B------:R-:W-:Y:S01]  /*6190*/  F2FP.F16.F32.PACK_AB R85, RZ, R85 ;  /* 0x00000055ff55723e */ /* 0x000fe200000000ff */
[----:B------:R-:W-:Y:S01]  /*61a0*/  @P5 IMAD.MOV.U32 R3, RZ, RZ, R7 ;  /* 0x000000ffff035224 */ /* 0x000fe200078e0007 */
[----:B------:R-:W-:-:S02]  /*61b0*/  F2FP.F16.F32.PACK_AB R86, RZ, R86 ;  /* 0x00000056ff56723e */ /* 0x000fc400000000ff */
[----:B------:R-:W-:Y:S02]  /*61c0*/  F2FP.F16.F32.PACK_AB R87, RZ, R87 ;  /* 0x00000057ff57723e */ /* 0x000fe400000000ff */
[----:B------:R0:W-:Y:S01]  /*61d0*/  @P5 STG.E.U16 desc[UR36][R2.64+0xd2], R79 ;  /* 0x0000d24f02005986 */ /* 0x0001e2000c101524 */
[C---:B------:R-:W-:Y:S02]  /*61e0*/  ISETP.GT.AND P5, PT, R0.reuse, RZ, P3 ;  /* 0x000000ff0000720c */ /* 0x040fe40001fa4270 */
[----:B------:R-:W-:-:S11]  /*61f0*/  ISETP.GT.AND P3, PT, R0, 0x8, P3 ;  /* 0x000000080000780c */ /* 0x000fd60001f64270 */
[----:B0-----:R-:W-:Y:S02]  /*6200*/  @P5 IMAD.MOV.U32 R2, RZ, RZ, R4 ;  /* 0x000000ffff025224 */ /* 0x001fe400078e0004 */
[----:B------:R-:W-:-:S05]  /*6210*/  @P5 IMAD.MOV.U32 R3, RZ, RZ, R5 ;  /* 0x000000ffff035224 */ /* 0x000fca00078e0005 */
[----:B------:R0:W-:Y:S01]  /*6220*/  @P5 STG.E.U16 desc[UR36][R2.64+0xe0], R80 ;  /* 0x0000e05002005986 */ /* 0x0001e2000c101524 */
[C---:B------:R-:W-:Y:S02]  /*6230*/  ISETP.GT.AND P5, PT, R0.reuse, RZ, P0 ;  /* 0x000000ff0000720c */ /* 0x040fe400007a4270 */
[----:B------:R-:W-:Y:S01]  /*6240*/  ISETP.GT.AND P0, PT, R0, 0x8, P0 ;  /* 0x000000080000780c */ /* 0x000fe20000704270 */
[----:B0-----:R-:W-:Y:S02]  /*6250*/  @P4 IMAD.MOV.U32 R2, RZ, RZ, R4 ;  /* 0x000000ffff024224 */ /* 0x001fe400078e0004 */
[----:B------:R-:W-:-:S05]  /*6260*/  @P4 IMAD.MOV.U32 R3, RZ, RZ, R5 ;  /* 0x000000ffff034224 */ /* 0x000fca00078e0005 */
[----:B------:R0:W-:Y:S01]  /*6270*/  @P4 STG.E.U16 desc[UR36][R2.64+0xe2], R81 ;  /* 0x0000e25102004986 */ /* 0x0001e2000c101524 */
[C---:B------:R-:W-:Y:S02]  /*6280*/  ISETP.GT.AND P4, PT, R0.reuse, RZ, P1 ;  /* 0x000000ff0000720c */ /* 0x040fe40000f84270 */
[----:B------:R-:W-:Y:S01]  /*6290*/  ISETP.GT.AND P1, PT, R0, 0x8, P1 ;  /* 0x000000080000780c */ /* 0x000fe20000f24270 */
[----:B0-----:R-:W-:Y:S02]  /*62a0*/  @P3 IMAD.MOV.U32 R2, RZ, RZ, R6 ;  /* 0x000000ffff023224 */ /* 0x001fe400078e0006 */
[----:B------:R-:W-:-:S05]  /*62b0*/  @P3 IMAD.MOV.U32 R3, RZ, RZ, R7 ;  /* 0x000000ffff033224 */ /* 0x000fca00078e0007 */
[----:B------:R0:W-:Y:S02]  /*62c0*/  @P3 STG.E.U16 desc[UR36][R2.64+0xe0], R82 ;  /* 0x0000e05202003986 */ /* 0x0001e4000c101524 */
[----:B0-----:R-:W-:Y:S02]  /*62d0*/  @P2 IMAD.MOV.U32 R2, RZ, RZ, R6 ;  /* 0x000000ffff022224 */ /* 0x001fe400078e0006 */
[----:B------:R-:W-:-:S05]  /*62e0*/  @P2 IMAD.MOV.U32 R3, RZ, RZ, R7 ;  /* 0x000000ffff032224 */ /* 0x000fca00078e0007 */
[----:B------:R0:W-:Y:S02]  /*62f0*/  @P2 STG.E.U16 desc[UR36][R2.64+0xe2], R83 ;  /* 0x0000e25302002986 */ /* 0x0001e4000c101524 */
[----:B0-----:R-:W-:Y:S02]  /*6300*/  @P4 IMAD.MOV.U32 R2, RZ, RZ, R4 ;  /* 0x000000ffff024224 */ /* 0x001fe400078e0004 */
[----:B------:R-:W-:-:S05]  /*6310*/  @P4 IMAD.MOV.U32 R3, RZ, RZ, R5 ;  /* 0x000000ffff034224 */ /* 0x000fca00078e0005 */
[----:B------:R0:W-:Y:S04]  /*6320*/  @P4 STG.E.U16 desc[UR36][R2.64+0xf0], R84 ;  /* 0x0000f05402004986 */ /* 0x0001e8000c101524 */
[----:B------:R1:W-:Y:S01]  /*6330*/  @P5 STG.E.U16 desc[UR36][R4.64+0xf2], R85 ;  /* 0x0000f25504005986 */ /* 0x0003e2000c101524 */
[----:B0-----:R-:W-:Y:S02]  /*6340*/  @P1 IMAD.MOV.U32 R2, RZ, RZ, R6 ;  /* 0x000000ffff021224 */ /* 0x001fe400078e0006 */
[----:B------:R-:W-:-:S05]  /*6350*/  @P1 IMAD.MOV.U32 R3, RZ, RZ, R7 ;  /* 0x000000ffff031224 */ /* 0x000fca00078e0007 */
[----:B------:R1:W-:Y:S04]  /*6360*/  @P1 STG.E.U16 desc[UR36][R2.64+0xf0], R86 ;  /* 0x0000f05602001986 */ /* 0x0003e8000c101524 */
[----:B------:R1:W-:Y:S02]  /*6370*/  @P0 STG.E.U16 desc[UR36][R6.64+0xf2], R87 ;  /* 0x0000f25706000986 */ /* 0x0003e4000c101524 */
.L_x_163:
[----:B------:R-:W-:Y:S05]  /*6380*/  BSYNC B0 ;  /* 0x0000000000007941 */ /* 0x000fea0003800000 */
.L_x_37:
[----:B01----:R-:W2:Y:S01]  /*6390*/  LDL.64 R2, [R1] ;  /* 0x0000000001027983 */ /* 0x003ea20000100a00 */
[----:B------:R-:W-:Y:S01]  /*63a0*/  ULDC.64 UR4, c[0x0][0x650] ;  /* 0x0001940000047ab9 */ /* 0x000fe20000000a00 */
[----:B------:R0:W-:Y:S01]  /*63b0*/  SYNCS.ARRIVE.TRANS64.A1T0 RZ, [R98+UR47], RZ ;  /* 0x000000ff62ff79a7 */ /* 0x0001e2000810002f */
[----:B------:R-:W-:Y:S01]  /*63c0*/  PRMT R0, RZ, 0x7610, R0 ;  /* 0x00007610ff007816 */ /* 0x000fe20000000000 */
[----:B-----5:R-:W-:Y:S02]  /*63d0*/  IMAD.MOV.U32 R19, RZ, RZ, -0x1 ;  /* 0xffffffffff137424 */ /* 0x020fe400078e00ff */
[----:B------:R-:W-:Y:S01]  /*63e0*/  IMAD.MOV.U32 R22, RZ, RZ, -0x1 ;  /* 0xffffffffff167424 */ /* 0x000fe200078e00ff */
[----:B--2---:R-:W-:-:S04]  /*63f0*/  LEA R18, P0, R2, R18, 0x1 ;  /* 0x0000001202127211 */ /* 0x004fc800078008ff */
[----:B------:R-:W-:Y:S01]  /*6400*/  LEA.HI.X R17, R2, R17, R23, 0x1, P0 ;  /* 0x0000001102117211 */ /* 0x000fe200000f0c17 */
[----:B------:R-:W-:Y:S01]  /*6410*/  IMAD.MOV.U32 R2, RZ, RZ, -0x1 ;  /* 0xffffffffff027424 */ /* 0x000fe200078e00ff */
[----:B------:R-:W-:-:S04]  /*6420*/  ISETP.GE.U32.AND P0, PT, R18, UR4, PT ;  /* 0x0000000412007c0c */ /* 0x000fc8000bf06070 */
[----:B------:R-:W-:-:S13]  /*6430*/  ISETP.GE.U32.AND.EX P0, PT, R17, UR5, PT, P0 ;  /* 0x0000000511007c0c */ /* 0x000fda000bf06100 */
[----:B0-----:R-:W-:Y:S05]  /*6440*/  @P0 BRA `(.L_x_164) ;  /* 0x0000000400700947 */ /* 0x001fea0003800000 */
[----:B------:R-:W0:Y:S01]  /*6450*/  S2R R10, SR_CTAID.X ;  /* 0x00000000000a7919 */ /* 0x000e220000002500 */
[----:B------:R-:W1:Y:S01]  /*6460*/  LDC.64 R8, c[0x0][0x628] ;  /* 0x00018a00ff087b82 */ /* 0x000e620000000a00 */
[----:B------:R-:W-:Y:S01]  /*6470*/  ULDC UR4, c[0x0][0x150] ;  /* 0x0000540000047ab9 */ /* 0x000fe20000000800 */
[----:B---34-:R-:W-:Y:S01]  /*6480*/  IMAD.MOV.U32 R6, RZ, RZ, R18 ;  /* 0x000000ffff067224 */ /* 0x018fe200078e0012 */
[----:B------:R-:W2:Y:S01]  /*6490*/  S2R R20, SR_CTAID.Y ;  /* 0x0000000000147919 */ /* 0x000ea20000002600 */
[----:B------:R-:W-:-:S04]  /*64a0*/  IMAD.MOV.U32 R7, RZ, RZ, R17 ;  /* 0x000000ffff077224 */ /* 0x000fc800078e0011 */
[----:B------:R-:W3:Y:S08]  /*64b0*/  LDC R15, c[0x0][0x144] ;  /* 0x00005100ff0f7b82 */ /* 0x000ef00000000800 */
[----:B------:R-:W4:Y:S08]  /*64c0*/  LDC R0, c[0x0][0x630] ;  /* 0x00018c00ff007b82 */ /* 0x000f300000000800 */
[----:B------:R-:W2:Y:S01]  /*64d0*/  LDC.64 R12, c[0x0][0x620] ;  /* 0x00018800ff0c7b82 */ /* 0x000ea20000000a00 */
[----:B-1----:R-:W-:-:S04]  /*64e0*/  ISETP.NE.U32.AND P0, PT, R8, RZ, PT ;  /* 0x000000ff0800720c */ /* 0x002fc80003f05070 */
[----:B------:R-:W-:Y:S02]  /*64f0*/  ISETP.NE.AND.EX P0, PT, R9, RZ, PT, P0 ;  /* 0x000000ff0900720c */ /* 0x000fe40003f05300 */
[----:B0-----:R-:W-:-:S05]  /*6500*/  I2FP.F32.U32 R2, R10 ;  /* 0x0000000a00027245 */ /* 0x001fca0000201000 */
[----:B------:R-:W-:-:S04]  /*6510*/  FMUL R2, R2, UR4 ;  /* 0x0000000402027c20 */ /* 0x000fc80008400000 */
[----:B------:R0:W1:Y:S02]  /*6520*/  F2I.U32.TRUNC.NTZ R14, R2 ;  /* 0x00000002000e7305 */ /* 0x000064000020f000 */
[----:B---34-:R-:W-:Y:S05]  /*6530*/  @!P0 BRA `(.L_x_165) ;  /* 0x0000000000288947 */ /* 0x018fea0003800000 */
[----:B------:R-:W3:Y:S02]  /*6540*/  LDC R3, c[0x0][0x634] ;  /* 0x00018d00ff037b82 */ /* 0x000ee40000000800 */
[----:B---3--:R-:W-:-:S05]  /*6550*/  IADD3 R7, P0, R18, R3, RZ ;  /* 0x0000000312077210 */ /* 0x008fca0007f1e0ff */
[----:B------:R-:W-:-:S04]  /*6560*/  IMAD.X R11, RZ, RZ, R17, P0 ;  /* 0x000000ffff0b7224 */ /* 0x000fc800000e0611 */
[----:B0-----:R-:W-:-:S04]  /*6570*/  IMAD.WIDE.U32 R2, R11, R8, RZ ;  /* 0x000000080b027225 */ /* 0x001fc800078e00ff */
[----:B------:R-:W-:-:S04]  /*6580*/  IMAD.WIDE.U32 R4, P0, R7, R9, R2 ;  /* 0x0000000907047225 */ /* 0x000fc80007800002 */
[----:B------:R-:W-:-:S04]  /*6590*/  IMAD.WIDE.U32 R2, R7, R8, RZ ;  /* 0x0000000807027225 */ /* 0x000fc800078e00ff */
[----:B------:R-:W-:Y:S01]  /*65a0*/  IMAD.X R7, RZ, RZ, RZ, P0 ;  /* 0x000000ffff077224 */ /* 0x000fe200000e06ff */
[----:B------:R-:W-:Y:S01]  /*65b0*/  IADD3 RZ, P0, R3, R4, RZ ;  /* 0x0000000403ff7210 */ /* 0x000fe20007f1e0ff */
[----:B------:R-:W-:-:S04]  /*65c0*/  IMAD.MOV.U32 R6, RZ, RZ, R5 ;  /* 0x000000ffff067224 */ /* 0x000fc800078e0005 */
[----:B------:R-:W-:-:S08]  /*65d0*/  IMAD.WIDE.U32.X R6, R11, R9, R6, P0 ;  /* 0x000000090b067225 */ /* 0x000fd000000e0406 */
.L_x_165:
[----:B------:R-:W3:Y:S01]  /*65e0*/  LDC.64 R26, c[0x0][0x640] ;  /* 0x00019000ff1a7b82 */ /* 0x000ee20000000a00 */
[-C--:B------:R-:W-:Y:S01]  /*65f0*/  SHF.R.U64 R11, R6, R0.reuse, R7 ;  /* 0x00000000060b7219 */ /* 0x080fe20000001207 */
[----:B------:R-:W-:Y:S01]  /*6600*/  IMAD.MOV.U32 R19, RZ, RZ, R17 ;  /* 0x000000ffff137224 */ /* 0x000fe200078e0011 */
[----:B------:R-:W-:Y:S01]  /*6610*/  SHF.R.U32.HI R0, RZ, R0, R7 ;  /* 0x00000000ff007219 */ /* 0x000fe20000011607 */
[----:B-1----:R-:W-:Y:S01]  /*6620*/  IMAD.MOV R14, RZ, RZ, -R14 ;  /* 0x000000ffff0e7224 */ /* 0x002fe200078e0a0e */
[----:B------:R-:W-:Y:S01]  /*6630*/  IADD3 R5, P0, RZ, -R11, RZ ;  /* 0x8000000bff057210 */ /* 0x000fe20007f1e0ff */
[----:B------:R-:W-:Y:S01]  /*6640*/  ULDC UR4, c[0x0][0x154] ;  /* 0x0000550000047ab9 */ /* 0x000fe20000000800 */
[----:B------:R-:W-:Y:S01]  /*6650*/  IMAD.MOV.U32 R7, RZ, RZ, 0x1 ;  /* 0x00000001ff077424 */ /* 0x000fe200078e00ff */
[----:B------:R-:W1:Y:S01]  /*6660*/  LDC R4, c[0x0][0x618] ;  /* 0x00018600ff047b82 */ /* 0x000e620000000800 */
[----:B------:R-:W-:Y:S02]  /*6670*/  IMAD R22, R15, R14, R10 ;  /* 0x0000000e0f167224 */ /* 0x000fe400078e020a */
[----:B------:R-:W-:-:S04]  /*6680*/  IMAD.X R3, RZ, RZ, ~R0, P0 ;  /* 0x000000ffff037224 */ /* 0x000fc800000e0e00 */
[-C--:B--2---:R-:W-:Y:S01]  /*6690*/  IMAD R0, R3, R12.reuse, RZ ;  /* 0x0000000c03007224 */ /* 0x084fe200078e02ff */
[----:B------:R-:W2:Y:S01]  /*66a0*/  LDC R6, c[0x0][0x608] ;  /* 0x00018200ff067b82 */ /* 0x000ea20000000800 */
[----:B0-----:R-:W-:-:S04]  /*66b0*/  IMAD.WIDE.U32 R2, R5, R12, R18 ;  /* 0x0000000c05027225 */ /* 0x001fc800078e0012 */
[----:B------:R-:W-:Y:S01]  /*66c0*/  IMAD R5, R5, R13, R0 ;  /* 0x0000000d05057224 */ /* 0x000fe200078e0200 */
[----:B------:R-:W-:Y:S02]  /*66d0*/  I2FP.F32.U32 R0, R20 ;  /* 0x0000001400007245 */ /* 0x000fe40000201000 */
[----:B------:R-:W0:Y:S01]  /*66e0*/  LDC R24, c[0x0][0x658] ;  /* 0x00019600ff187b82 */ /* 0x000e220000000800 */
[----:B------:R-:W-:Y:S01]  /*66f0*/  IMAD.IADD R3, R3, 0x1, R5 ;  /* 0x0000000103037824 */ /* 0x000fe200078e0205 */
[----:B---3--:R-:W-:Y:S01]  /*6700*/  ISETP.NE.U32.AND P0, PT, R26, RZ, PT ;  /* 0x000000ff1a00720c */ /* 0x008fe20003f05070 */
[----:B------:R-:W-:Y:S01]  /*6710*/  FMUL R0, R0, UR4 ;  /* 0x0000000400007c20 */ /* 0x000fe20008400000 */
[----:B------:R-:W-:Y:S02]  /*6720*/  IMAD.MOV.U32 R5, RZ, RZ, -0x1 ;  /* 0xffffffffff057424 */ /* 0x000fe400078e00ff */
[----:B------:R-:W-:Y:S01]  /*6730*/  ISETP.NE.AND.EX P0, PT, R27, RZ, PT, P0 ;  /* 0x000000ff1b00720c */ /* 0x000fe20003f05300 */
[----:B------:R3:W4:Y:S01]  /*6740*/  F2I.U32.TRUNC.NTZ R12, R0 ;  /* 0x00000000000c7305 */ /* 0x000722000020f000 */
[----:B------:R-:W3:Y:S01]  /*6750*/  LDC R15, c[0x0][0x148] ;  /* 0x00005200ff0f7b82 */ /* 0x000ee20000000800 */
[----:B-1----:R-:W-:-:S02]  /*6760*/  SHF.R.U64 R10, R2, R4, R3 ;  /* 0x00000004020a7219 */ /* 0x002fc40000001203 */
[----:B------:R-:W-:-:S05]  /*6770*/  SHF.R.U32.HI R3, RZ, R4, R3 ;  /* 0x00000004ff037219 */ /* 0x000fca0000011603 */
[----:B------:R-:W1:Y:S01]  /*6780*/  LDC R14, c[0x0][0x600] ;  /* 0x00018000ff0e7b82 */ /* 0x000e620000000800 */
[-CC-:B--2---:R-:W-:Y:S02]  /*6790*/  SHF.R.U64 R8, R10, R6.reuse, R3.reuse ;  /* 0x000000060a087219 */ /* 0x184fe40000001203 */
[----:B------:R-:W-:-:S05]  /*67a0*/  SHF.R.U32.HI R3, RZ, R6, R3 ;  /* 0x00000006ff037219 */ /* 0x000fca0000011603 */
[----:B------:R-:W2:Y:S01]  /*67b0*/  LDC R21, c[0x0][0x648] ;  /* 0x00019200ff157b82 */ /* 0x000ea20000000800 */
[-CC-:B0-----:R-:W-:Y:S02]  /*67c0*/  SHF.R.U64 R13, R8, R24.reuse, R3.reuse ;  /* 0x00000018080d7219 */ /* 0x181fe40000001203 */
[-C--:B------:R-:W-:Y:S02]  /*67d0*/  SHF.L.U32 R5, R5, R24.reuse, RZ ;  /* 0x0000001805057219 */ /* 0x080fe400000006ff */
[-C--:B------:R-:W-:Y:S01]  /*67e0*/  SHF.R.U32.HI R3, RZ, R24.reuse, R3 ;  /* 0x00000018ff037219 */ /* 0x080fe20000011603 */
[----:B------:R-:W-:Y:S01]  /*67f0*/  IMAD.MOV.U32 R2, RZ, RZ, R13 ;  /* 0x000000ffff027224 */ /* 0x000fe200078e000d */
[----:B------:R-:W-:Y:S01]  /*6800*/  SHF.L.U32 R24, R7, R24, RZ ;  /* 0x0000001807187219 */ /* 0x000fe200000006ff */
[----:B------:R-:W0:Y:S01]  /*6810*/  LDC R25, c[0x0][0x638] ;  /* 0x00018e00ff197b82 */ /* 0x000e220000000800 */
[----:B------:R-:W-:-:S07]  /*6820*/  LOP3.LUT R19, RZ, R5, RZ, 0x33, !PT ;  /* 0x00000005ff137212 */ /* 0x000fce00078e33ff */
[----:B------:R-:W0:Y:S01]  /*6830*/  LDC R28, c[0x0][0x610] ;  /* 0x00018400ff1c7b82 */ /* 0x000e220000000800 */
[----:B----4-:R-:W-:Y:S05]  /*6840*/  @!P0 BRA `(.L_x_166) ;  /* 0x0000000000288947 */ /* 0x010fea0003800000 */
[----:B---3--:R-:W3:Y:S02]  /*6850*/  LDC R0, c[0x0][0x64c] ;  /* 0x00019300ff007b82 */ /* 0x008ee40000000800 */
[----:B---3--:R-:W-:-:S05]  /*6860*/  IADD3 R7, P0, R13, R0, RZ ;  /* 0x000000000d077210 */ /* 0x008fca0007f1e0ff */
        /* <DEDUP_REMOVED lines=8> */
.L_x_166:
[----:B------:R-:W4:Y:S01]  /*68f0*/  LDC R4, c[0x0][0x65c] ;  /* 0x00019700ff047b82 */ /* 0x000f220000000800 */
[----:B--23--:R-:W-:Y:S01]  /*6900*/  SHF.R.U64 R0, R2, R21, R3 ;  /* 0x0000001502007219 */ /* 0x00cfe20000001203 */
[----:B-1----:R-:W-:Y:S01]  /*6910*/  VIADD R3, R14, 0xffffffff ;  /* 0xffffffff0e037836 */ /* 0x002fe20000000000 */
[----:B------:R-:W-:Y:S01]  /*6920*/  LOP3.LUT R19, R8, R19, RZ, 0xc0, !PT ;  /* 0x0000001308137212 */ /* 0x000fe200078ec0ff */
[----:B------:R-:W-:Y:S02]  /*6930*/  IMAD.MOV R12, RZ, RZ, -R12 ;  /* 0x000000ffff0c7224 */ /* 0x000fe400078e0a0c */
[----:B------:R-:W-:Y:S01]  /*6940*/  IMAD.MOV R2, RZ, RZ, -R0 ;  /* 0x000000ffff027224 */ /* 0x000fe200078e0a00 */
[----:B------:R-:W-:Y:S01]  /*6950*/  LOP3.LUT R3, R10, R3, RZ, 0xc0, !PT ;  /* 0x000000030a037212 */ /* 0x000fe200078ec0ff */
[----:B------:R-:W-:Y:S02]  /*6960*/  IMAD R19, R24, R0, R19 ;  /* 0x0000000018137224 */ /* 0x000fe400078e0213 */
[----:B0-----:R-:W-:-:S04]  /*6970*/  IMAD R0, R2, R25, R13 ;  /* 0x0000001902007224 */ /* 0x001fc800078e020d */
[----:B------:R-:W-:Y:S01]  /*6980*/  IMAD R2, R0, R14, R3 ;  /* 0x0000000e00027224 */ /* 0x000fe200078e0203 */
[----:B----4-:R-:W-:Y:S01]  /*6990*/  ISETP.NE.AND P0, PT, R4, 0x1, PT ;  /* 0x000000010400780c */ /* 0x010fe20003f05270 */
[----:B------:R-:W-:-:S05]  /*69a0*/  IMAD.MOV.U32 R4, RZ, RZ, 0x1 ;  /* 0x00000001ff047424 */ /* 0x000fca00078e00ff */
[----:B------:R-:W-:-:S07]  /*69b0*/  PRMT R0, R4, 0x7610, R0 ;  /* 0x0000761004007816 */ /* 0x000fce0000000000 */
[----:B------:R-:W-:-:S04]  /*69c0*/  @P0 IMAD R22, R15, R12, R20 ;  /* 0x0000000c0f160224 */ /* 0x000fc800078e0214 */
[----:B------:R-:W-:-:S05]  /*69d0*/  IMAD R19, R19, R28, R22 ;  /* 0x0000001c13137224 */ /* 0x000fca00078e0216 */
[----:B------:R-:W-:Y:S02]  /*69e0*/  SEL R22, R2, R19, !P0 ;  /* 0x0000001302167207 */ /* 0x000fe40004000000 */
[----:B------:R-:W-:Y:S01]  /*69f0*/  SEL R19, R19, R2, !P0 ;  /* 0x0000000213137207 */ /* 0x000fe20004000000 */
[----:B------:R-:W-:-:S07]  /*6a00*/  IMAD.MOV.U32 R2, RZ, RZ, R11 ;  /* 0x000000ffff027224 */ /* 0x000fce00078e000b */
.L_x_164:
[----:B------:R-:W-:Y:S02]  /*6a10*/  LOP3.LUT P0, RZ, R0, 0xff, RZ, 0xc0, !PT ;  /* 0x000000ff00ff7812 */ /* 0x000fe4000780c0ff */
[----:B------:R-:W-:-:S11]  /*6a20*/  LOP3.LUT R103, R103, 0x1, RZ, 0x3c, !PT ;  /* 0x0000000167677812 */ /* 0x000fd600078e3cff */
[----:B------:R-:W-:Y:S05]  /*6a30*/  @P0 BRA `(.L_x_167) ;  /* 0xffffffac00b00947 */ /* 0x000fea000383ffff */
[----:B------:R-:W-:Y:S05]  /*6a40*/  EXIT ;  /* 0x000000000000794d */ /* 0x000fea0003800000 */
.L_x_18:
[----:B------:R-:W-:-:S08]  /*6a50*/  ISETP.NE.AND P0, PT, R5, RZ, PT ;  /* 0x000000ff0500720c */ /* 0x000fd00003f05270 */
[----:B0-----:R-:W0:-:S00]  /*6a60*/  USETMAXREG.DEALLOC.CTAPOOL 0x28 ;  /* 0x00000028000079c8 */ /* 0x001e0000080e0500 */
[----:B------:R-:W-:Y:S05]  /*6a70*/  @P0 EXIT ;  /* 0x000000000000094d */ /* 0x000fea0003800000 */
[----:B0-----:R-:W-:Y:S01]  /*6a80*/  LOP3.LUT P0, RZ, R8, 0xff, RZ, 0xc0, !PT ;  /* 0x000000ff08ff7812 */ /* 0x001fe2000780c0ff */
[----:B------:R-:W-:Y:S02]  /*6a90*/  IMAD.MOV.U32 R0, RZ, RZ, 0x1 ;  /* 0x00000001ff007424 */ /* 0x000fe400078e00ff */
[----:B------:R-:W-:-:S10]  /*6aa0*/  IMAD.MOV.U32 R7, RZ, RZ, RZ ;  /* 0x000000ffff077224 */ /* 0x000fd400078e00ff */
[----:B------:R-:W-:Y:S05]  /*6ab0*/  @!P0 BRA `(.L_x_168) ;  /* 0x0000000c00388947 */ /* 0x000fea0003800000 */
[----:B------:R-:W0:Y:S01]  /*6ac0*/  S2R R9, SR_CgaCtaId ;  /* 0x0000000000097919 */ /* 0x000e220000008800 */
[----:B------:R-:W-:Y:S01]  /*6ad0*/  LOP3.LUT P0, RZ, R4, 0x1f, RZ, 0xc0, !PT ;  /* 0x0000001f04ff7812 */ /* 0x000fe2000780c0ff */
[----:B------:R-:W-:Y:S01]  /*6ae0*/  ULDC UR5, c[0x0][0x658] ;  /* 0x0001960000057ab9 */ /* 0x000fe20000000800 */
[----:B------:R-:W-:Y:S01]  /*6af0*/  UMOV UR6, 0xffffffff ;  /* 0xffffffff00067882 */ /* 0x000fe20000000000 */
[----:B------:R-:W-:Y:S01]  /*6b00*/  BSSY B0, `(.L_x_168) ;  /* 0x00000c9000007945 */ /* 0x000fe20003800000 */
[----:B------:R-:W-:Y:S01]  /*6b10*/  USHF.L.U32 UR6, UR6, UR5, URZ ;  /* 0x0000000506067299 */ /* 0x000fe2000800063f */
[C---:B------:R-:W-:Y:S01]  /*6b20*/  ISETP.NE.AND P2, PT, R3.reuse, RZ, PT ;  /* 0x000000ff0300720c */ /* 0x040fe20003f45270 */
[----:B------:R-:W-:Y:S01]  /*6b30*/  IMAD.MOV.U32 R8, RZ, RZ, 0x1 ;  /* 0x00000001ff087424 */ /* 0x000fe200078e00ff */
[----:B------:R-:W-:Y:S01]  /*6b40*/  ISETP.NE.OR P0, PT, R3, RZ, !P0 ;  /* 0x000000ff0300720c */ /* 0x000fe20004705670 */
[----:B------:R-:W-:Y:S01]  /*6b50*/  IMAD.MOV.U32 R0, RZ, RZ, 0x1 ;  /* 0x00000001ff007424 */ /* 0x000fe200078e00ff */
[----:B------:R-:W-:Y:S01]  /*6b60*/  LOP3.LUT R6, R16, 0x2, RZ, 0xfc, !PT ;  /* 0x0000000210067812 */ /* 0x000fe200078efcff */
[----:B------:R-:W-:Y:S01]  /*6b70*/  IMAD.MOV.U32 R7, RZ, RZ, RZ ;  /* 0x000000ffff077224 */ /* 0x000fe200078e00ff */
[----:B------:R-:W-:Y:S01]  /*6b80*/  ULDC UR4, c[0x0][0x600] ;  /* 0x0001800000047ab9 */ /* 0x000fe20000000800 */
[----:B------:R-:W-:Y:S01]  /*6b90*/  UMOV UR7, 0x1 ;  /* 0x0000000100077882 */ /* 0x000fe20000000000 */
[----:B------:R-:W-:-:S02]  /*6ba0*/  UIADD3 UR19, UR40, 0x1, URZ ;  /* 0x0000000128137890 */ /* 0x000fc4000fffe03f */
[----:B------:R-:W-:Y:S02]  /*6bb0*/  UIADD3 UR15, UR4, -0x1, URZ ;  /* 0xffffffff040f7890 */ /* 0x000fe4000fffe03f */
[----:B------:R-:W-:Y:S02]  /*6bc0*/  USHF.L.U32 UR17, UR7, UR5, URZ ;  /* 0x0000000507117299 */ /* 0x000fe4000800063f */
[----:B------:R-:W-:Y:S01]  /*6bd0*/  ULOP3.LUT UR16, URZ, UR6, URZ, 0x33, !UPT ;  /* 0x000000063f107292 */ /* 0x000fe2000f8e333f */
[----:B------:R-:W-:Y:S01]  /*6be0*/  ULDC.64 UR20, c[0x0][0x198] ;  /* 0x0000660000147ab9 */ /* 0x000fe20000000a00 */
[C---:B0-----:R-:W-:Y:S02]  /*6bf0*/  IMAD.SHL.U32 R10, R9.reuse, 0x10, RZ ;  /* 0x00000010090a7824 */ /* 0x041fe400078e00ff */
[----:B------:R-:W-:-:S03]  /*6c00*/  IMAD.SHL.U32 R9, R9, 0x200, RZ ;  /* 0x0000020009097824 */ /* 0x000fc600078e00ff */
[----:B------:R-:W-:-:S07]  /*6c10*/  LOP3.LUT R10, R10, 0x70, RZ, 0xc0, !PT ;  /* 0x000000700a0a7812 */ /* 0x000fce00078ec0ff */
.L_x_180:
[----:B------:R-:W-:-:S03]  /*6c20*/  UMOV UR4, 0xffffffff ;  /* 0xffffffff00047882 */ /* 0x000fc60000000000 */
[----:B------:R-:W-:Y:S05]  /*6c30*/  BRA.DIV UR4, `(.L_x_169) ;  /* 0x0000001604e47947 */ /* 0x000fea000b800000 */
[----:B------:R-:W-:-:S13]  /*6c40*/  ELECT P6, URZ, PT ;  /* 0x00000000003f782f */ /* 0x000fda00038c0000 */
.L_x_207:
[----:B------:R-:W0:Y:S01]  /*6c50*/  LDC R3, c[0x0][0x28c] ;  /* 0x0000a300ff037b82 */ /* 0x000e220000000800 */
[----:B------:R-:W-:Y:S01]  /*6c60*/  BSSY B1, `(.L_x_170) ;  /* 0x0000039000017945 */ /* 0x000fe20003800000 */
[----:B0-----:R-:W-:-:S13]  /*6c70*/  ISETP.LT.OR P6, PT, R3, 0x1, !P6 ;  /* 0x000000010300780c */ /* 0x001fda00077c1670 */
[----:B------:R-:W-:Y:S05]  /*6c80*/  @P6 BRA `(.L_x_171) ;  /* 0x0000000000d86947 */ /* 0x000fea0003800000 */
[----:B------:R-:W-:Y:S02]  /*6c90*/  IMAD.SHL.U32 R19, R19, 0x40, RZ ;  /* 0x0000004013137824 */ /* 0x000fe400078e00ff */
[----:B------:R-:W-:Y:S02]  /*6ca0*/  IMAD R22, R22, 0x80, R10 ;  /* 0x0000008016167824 */ /* 0x000fe400078e020a */
[----:B------:R-:W-:Y:S02]  /*6cb0*/  IMAD.MOV.U32 R15, RZ, RZ, RZ ;  /* 0x000000ffff0f7224 */ /* 0x000fe400078e00ff */
[----:B------:R-:W-:Y:S02]  /*6cc0*/  IMAD.U32 R20, RZ, RZ, UR19 ;  /* 0x00000013ff147e24 */ /* 0x000fe4000f8e00ff */
[----:B------:R-:W-:Y:S02]  /*6cd0*/  IMAD.MOV.U32 R3, RZ, RZ, R0 ;  /* 0x000000ffff037224 */ /* 0x000fe400078e0000 */
[----:B------:R-:W-:-:S07]  /*6ce0*/  IMAD.MOV.U32 R4, RZ, RZ, R7 ;  /* 0x000000ffff047224 */ /* 0x000fce00078e0007 */
.L_x_175:
[----:B------:R-:W0:Y:S01]  /*6cf0*/  S2R R12, SR_CgaCtaId ;  /* 0x00000000000c7919 */ /* 0x000e220000008800 */
[----:B------:R-:W-:Y:S01]  /*6d00*/  MOV R5, 0x400 ;  /* 0x0000040000057802 */ /* 0x000fe20000000f00 */
[----:B------:R-:W1:Y:S03]  /*6d10*/  @!P2 LDC R11, c[0x0][0x500] ;  /* 0x00014000ff0bab82 */ /* 0x000e660000000800 */
[----:B0-----:R-:W-:Y:S02]  /*6d20*/  LEA R13, R12, R5, 0x18 ;  /* 0x000000050c0d7211 */ /* 0x001fe400078ec0ff */
[----:B------:R-:W-:-:S03]  /*6d30*/  SHF.L.U32 R5, R3, 0x1f, RZ ;  /* 0x0000001f03057819 */ /* 0x000fc600000006ff */
[----:B------:R-:W-:-:S04]  /*6d40*/  IMAD R14, R4, 0x8, R13 ;  /* 0x00000008040e7824 */ /* 0x000fc800078e020d */
[----:B------:R-:W0:Y:S02]  /*6d50*/  SYNCS.PHASECHK.TRANS64.TRYWAIT P1, [R14+URZ+0x90], R5 ;  /* 0x000090050e0075a7 */ /* 0x000e24000802017f */
[----:B01----:R-:W-:Y:S05]  /*6d60*/  @!P1 BRA `(.L_x_172) ;  /* 0x0000001400b89947 */ /* 0x003fea0003800000 */
.L_x_208:
[----:B0-----:R-:W-:Y:S01]  /*6d70*/  PRMT R5, R6, 0x9910, RZ ;  /* 0x0000991006057816 */ /* 0x001fe200000000ff */
[----:B------:R0:W-:Y:S03]  /*6d80*/  @!P2 SYNCS.ARRIVE.TRANS64 RZ, [R14+URZ], R11 ;  /* 0x0000000b0effa9a7 */ /* 0x0001e6000800003f */
[----:B------:R-:W-:-:S13]  /*6d90*/  ISETP.NE.AND P1, PT, R5, 0x2, PT ;  /* 0x000000020500780c */ /* 0x000fda0003f25270 */
[----:B0-----:R-:W-:Y:S05]  /*6da0*/  @P1 BRA `(.L_x_173) ;  /* 0x0000000000041947 */ /* 0x001fea0003800000 */
[----:B------:R-:W-:Y:S01]  /*6db0*/  BPT.TRAP 0x1 ;  /* 0x000000040000795c */ /* 0x000fe20000300000 */
.L_x_173:
[----:B------:R-:W-:Y:S05]  /*6dc0*/  @P0 BRA `(.L_x_174) ;  /* 0x0000000000040947 */ /* 0x000fea0003800000 */
[----:B------:R-:W-:Y:S01]  /*6dd0*/  BPT.TRAP 0x1 ;  /* 0x000000040000795c */ /* 0x000fe20000300000 */
.L_x_174:
[----:B------:R-:W-:Y:S01]  /*6de0*/  IMAD.SHL.U32 R12, R4, 0x1000, RZ ;  /* 0x00001000040c7824 */ /* 0x000fe200078e00ff */
[----:B------:R-:W-:Y:S01]  /*6df0*/  R2UR UR9, R14 ;  /* 0x000000000e0972ca */ /* 0x000fe200000e0000 */
[----:B------:R-:W-:Y:S01]  /*6e00*/  VIADD R20, R20, 0xffffffff ;  /* 0xffffffff14147836 */ /* 0x000fe20000000000 */
[----:B------:R-:W-:Y:S01]  /*6e10*/  R2UR UR11, R19 ;  /* 0x00000000130b72ca */ /* 0x000fe200000e0000 */
[----:B------:R-:W-:Y:S01]  /*6e20*/  UIADD3 UR4, UP0, UR20, 0xf0, URZ ;  /* 0x000000f014047890 */ /* 0x000fe2000ff1e03f */
[----:B------:R-:W-:Y:S01]  /*6e30*/  LOP3.LUT R5, R12, 0xe00, R9, 0xf8, !PT ;  /* 0x00000e000c057812 */ /* 0x000fe200078ef809 */
[----:B------:R-:W-:Y:S01]  /*6e40*/  UIADD3 UR22, UP1, UR20, 0x1f0, URZ ;  /* 0x000001f014167890 */ /* 0x000fe2000ff3e03f */
[----:B------:R-:W-:Y:S01]  /*6e50*/  IADD3 R12, R13, 0x200, R12 ;  /* 0x000002000d0c7810 */ /* 0x000fe20007ffe00c */
[----:B------:R-:W-:Y:S01]  /*6e60*/  UIADD3.X UR5, URZ, UR21, URZ, UP0, !UPT ;  /* 0x000000153f057290 */ /* 0x000fe200087fe43f */
[----:B------:R-:W-:Y:S01]  /*6e70*/  R2UR UR10, R15 ;  /* 0x000000000f0a72ca */ /* 0x000fe200000e0000 */
[----:B------:R-:W-:Y:S01]  /*6e80*/  IMAD R5, R5, 0x2, R13 ;  /* 0x0000000205057824 */ /* 0x000fe200078e020d */
[----:B------:R-:W-:Y:S01]  /*6e90*/  R2UR UR13, R12 ;  /* 0x000000000c0d72ca */ /* 0x000fe200000e0000 */
[----:B------:R-:W-:Y:S01]  /*6ea0*/  VIADD R4, R4, 0x1 ;  /* 0x0000000104047836 */ /* 0x000fe20000000000 */
[----:B------:R-:W-:Y:S01]  /*6eb0*/  R2UR UR12, R2 ;  /* 0x00000000020c72ca */ /* 0x000fe200000e0000 */
[----:B------:R-:W-:Y:S01]  /*6ec0*/  UIADD3.X UR23, URZ, UR21, URZ, UP1, !UPT ;  /* 0x000000153f177290 */ /* 0x000fe20008ffe43f */
[----:B------:R-:W-:Y:S01]  /*6ed0*/  R2UR UR8, R5 ;  /* 0x00000000050872ca */ /* 0x000fe200000e0000 */
[----:B------:R-:W-:Y:S01]  /*6ee0*/  UMOV UR6, 0x0 ;  /* 0x0000000000067882 */ /* 0x000fe20000000000 */
[----:B------:R-:W-:Y:S01]  /*6ef0*/  R2UR UR18, R22 ;  /* 0x00000000161272ca */ /* 0x000fe200000e0000 */
[----:B------:R-:W-:Y:S01]  /*6f00*/  UMOV UR7, 0x10000000 ;  /* 0x1000000000077882 */ /* 0x000fe20000000000 */
[----:B------:R-:W-:Y:S01]  /*6f10*/  ISETP.GT.AND P3, PT, R20, 0x1, PT ;  /* 0x000000011400780c */ /* 0x000fe20003f64270 */
[----:B------:R-:W-:Y:S01]  /*6f20*/  UMOV UR24, 0xff0000 ;  /* 0x00ff000000187882 */ /* 0x000fe20000000000 */
[----:B------:R-:W-:Y:S01]  /*6f30*/  ISETP.NE.AND P1, PT, R4, 0x12, PT ;  /* 0x000000120400780c */ /* 0x000fe20003f25270 */
[----:B------:R-:W-:-:S03]  /*6f40*/  VIADD R15, R15, 0x20 ;  /* 0x000000200f0f7836 */ /* 0x000fc60000000000 */
[----:B------:R-:W-:Y:S02]  /*6f50*/  SEL R12, RZ, 0x1, P1 ;  /* 0x00000001ff0c7807 */ /* 0x000fe40000800000 */
[----:B------:R-:W-:Y:S01]  /*6f60*/  SEL R4, R4, RZ, P1 ;  /* 0x000000ff04047207 */ /* 0x000fe20000800000 */
[----:B------:R-:W-:Y:S01]  /*6f70*/  UIADD3 UR14, UR8, 0x12200, URZ ;  /* 0x00012200080e7890 */ /* 0x000fe2000fffe03f */
[----:B------:R-:W-:Y:S02]  /*6f80*/  LOP3.LUT R3, R3, R12, RZ, 0x3c, !PT ;  /* 0x0000000c03037212 */ /* 0x000fe400078e3cff */
[----:B------:R-:W-:Y:S02]  /*6f90*/  UMOV UR8, UR13 ;  /* 0x0000000d00087c82 */ /* 0x000fe40008000000 */
[----:B------:R0:W-:Y:S02]  /*6fa0*/  UTMALDG.3D [UR8], [UR4], desc[UR6] ;  /* 0x00000608040075b4 */ /* 0x0001e40008011000 */
[----:B0-----:R-:W-:Y:S01]  /*6fb0*/  UMOV UR8, UR14 ;  /* 0x0000000e00087c82 */ /* 0x001fe20008000000 */
[----:B------:R-:W-:-:S02]  /*6fc0*/  UMOV UR11, UR18 ;  /* 0x00000012000b7c82 */ /* 0x000fc40008000000 */
[----:B------:R0:W-:Y:S02]  /*6fd0*/  UTMALDG.3D.MULTICAST [UR8], [UR22], UR24, desc[UR6] ;  /* 0x00000608160073b4 */ /* 0x0001e40008011818 */
[----:B0-----:R-:W-:Y:S05]  /*6fe0*/  @P3 BRA `(.L_x_175) ;  /* 0xfffffffc00403947 */ /* 0x001fea000383ffff */
.L_x_171:
[----:B------:R-:W-:Y:S05]  /*6ff0*/  BSYNC B1 ;  /* 0x0000000000017941 */ /* 0x000fea0003800000 */
.L_x_170:
[----:B------:R-:W2:Y:S01]  /*7000*/  LDL.64 R12, [R1] ;  /* 0x00000000010c7983 */ /* 0x000ea20000100a00 */
[----:B------:R-:W-:Y:S01]  /*7010*/  LOP3.LUT P4, RZ, R8, 0xff, RZ, 0xc0, !PT ;  /* 0x000000ff08ff7812 */ /* 0x000fe2000788c0ff */
[----:B------:R-:W-:Y:S01]  /*7020*/  VIADD R4, R7, UR40 ;  /* 0x0000002807047c36 */ /* 0x000fe20008000000 */
[----:B------:R-:W-:Y:S01]  /*7030*/  ULDC.64 UR4, c[0x0][0x650] ;  /* 0x0001940000047ab9 */ /* 0x000fe20000000a00 */
[----:B------:R-:W-:Y:S01]  /*7040*/  IMAD.U32 R7, RZ, RZ, UR40 ;  /* 0x00000028ff077e24 */ /* 0x000fe2000f8e00ff */
[----:B------:R-:W-:Y:S01]  /*7050*/  UISETP.GE.U32.AND UP0, UPT, UR40, 0x12, UPT ;  /* 0x000000122800788c */ /* 0x000fe2000bf06070 */
[----:B------:R-:W-:Y:S01]  /*7060*/  BSSY B1, `(.L_x_176) ;  /* 0x0000070000017945 */ /* 0x000fe20003800000 */
[----:B------:R-:W-:Y:S01]  /*7070*/  ISETP.GT.U32.AND P1, PT, R4, 0x11, PT ;  /* 0x000000110400780c */ /* 0x000fe20003f24070 */
[----:B------:R-:W-:Y:S01]  /*7080*/  IMAD.MOV.U32 R19, RZ, RZ, -0x1 ;  /* 0xffffffffff137424 */ /* 0x000fe200078e00ff */
[----:B------:R-:W-:Y:S01]  /*7090*/  PRMT R8, RZ, 0x7610, R8 ;  /* 0x00007610ff087816 */ /* 0x000fe20000000008 */
[----:B------:R-:W-:Y:S01]  /*70a0*/  IMAD.MOV.U32 R22, RZ, RZ, -0x1 ;  /* 0xffffffffff167424 */ /* 0x000fe200078e00ff */
[----:B------:R-:W-:-:S02]  /*70b0*/  ISETP.LT.U32.AND P1, PT, R7, 0x12, P1 ;  /* 0x000000120700780c */ /* 0x000fc40000f21070 */
[----:B------:R-:W-:Y:S01]  /*70c0*/  PLOP3.LUT P3, PT, PT, PT, UP0, 0x80, 0x0 ;  /* 0x000000000000781c */ /* 0x000fe20003f6f008 */
[----:B------:R-:W0:Y:S01]  /*70d0*/  @P4 S2R R3, SR_CgaCtaId ;  /* 0x0000000000034919 */ /* 0x000e220000008800 */
[----:B------:R-:W-:-:S04]  /*70e0*/  @P4 MOV R2, 0x400 ;  /* 0x0000040000024802 */ /* 0x000fc80000000f00 */
[----:B0-----:R-:W-:Y:S01]  /*70f0*/  @P4 LEA R5, R3, R2, 0x18 ;  /* 0x0000000203054211 */ /* 0x001fe200078ec0ff */
[----:B------:R-:W-:-:S03]  /*7100*/  IMAD.WIDE.U32 R2, R4, 0x38e38e39, RZ ;  /* 0x38e38e3904027825 */ /* 0x000fc600078e00ff */
[----:B------:R0:W-:Y:S01]  /*7110*/  @P4 SYNCS.ARRIVE.TRANS64.A1T0 RZ, [R5+URZ+0x158], RZ ;  /* 0x000158ff05ff49a7 */ /* 0x0001e2000810003f */
[----:B------:R-:W-:Y:S01]  /*7120*/  IMAD.MOV.U32 R2, RZ, RZ, -0x1 ;  /* 0xffffffffff027424 */ /* 0x000fe200078e00ff */
[----:B0-----:R-:W-:Y:S02]  /*7130*/  SHF.R.U32.HI R5, RZ, 0x2, R3 ;  /* 0x00000002ff057819 */ /* 0x001fe40000011603 */
[----:B------:R-:W-:-:S03]  /*7140*/  SEL R3, RZ, 0x1, !P1 ;  /* 0x00000001ff037807 */ /* 0x000fc60004800000 */
[----:B------:R-:W-:Y:S01]  /*7150*/  IMAD R7, R5, -0x12, R4 ;  /* 0xffffffee05077824 */ /* 0x000fe200078e0204 */
[----:B------:R-:W-:Y:S02]  /*7160*/  LOP3.LUT R0, R0, R3, RZ, 0x3c, !PT ;  /* 0x0000000300007212 */ /* 0x000fe400078e3cff */
[----:B------:R-:W-:Y:S02]  /*7170*/  PRMT R3, RZ, 0x7610, R3 ;  /* 0x00007610ff037816 */ /* 0x000fe40000000003 */
[----:B------:R-:W-:Y:S02]  /*7180*/  @P3 LOP3.LUT R0, R0, 0x1, R5, 0x78, !PT ;  /* 0x0000000100003812 */ /* 0x000fe400078e7805 */
[----:B--2---:R-:W-:-:S04]  /*7190*/  IADD3 R18, P4, R18, R12, RZ ;  /* 0x0000000c12127210 */ /* 0x004fc80007f9e0ff */
[----:B------:R-:W-:Y:S01]  /*71a0*/  ISETP.GE.U32.AND P1, PT, R18, UR4, PT ;  /* 0x0000000412007c0c */ /* 0x000fe2000bf26070 */
[----:B------:R-:W-:-:S05]  /*71b0*/  IMAD.X R17, R17, 0x1, R23, P4 ;  /* 0x0000000111117824 */ /* 0x000fca00020e0617 */
[----:B------:R-:W-:-:S13]  /*71c0*/  ISETP.GE.U32.AND.EX P1, PT, R17, UR5, PT, P1 ;  /* 0x0000000511007c0c */ /* 0x000fda000bf26110 */
[----:B------:R-:W-:Y:S05]  /*71d0*/  @P1 BRA `(.L_x_177) ;  /* 0x0000000400601947 */ /* 0x000fea0003800000 */
[----:B------:R-:W0:Y:S01]  /*71e0*/  S2R R12, SR_CTAID.X ;  /* 0x00000000000c7919 */ /* 0x000e220000002500 */
[----:B------:R-:W-:Y:S01]  /*71f0*/  ULDC.64 UR4, c[0x0][0x628] ;  /* 0x00018a0000047ab9 */ /* 0x000fe20000000a00 */
[----:B------:R-:W-:Y:S01]  /*7200*/  ULDC UR7, c[0x0][0x630] ;  /* 0x00018c0000077ab9 */ /* 0x000fe20000000800 */
[----:B------:R-:W-:Y:S01]  /*7210*/  ISETP.NE.U32.AND P1, PT, RZ, UR4, PT ;  /* 0x00000004ff007c0c */ /* 0x000fe2000bf25070 */
[----:B------:R-:W1:Y:S01]  /*7220*/  S2R R13, SR_CTAID.Y ;  /* 0x00000000000d7919 */ /* 0x000e620000002600 */
[----:B------:R-:W-:Y:S01]  /*7230*/  ULDC UR8, c[0x0][0x150] ;  /* 0x0000540000087ab9 */ /* 0x000fe20000000800 */
[----:B------:R-:W-:Y:S01]  /*7240*/  IMAD.MOV.U32 R2, RZ, RZ, R18 ;  /* 0x000000ffff027224 */ /* 0x000fe200078e0012 */
[----:B------:R-:W-:Y:S01]  /*7250*/  ISETP.NE.AND.EX P1, PT, RZ, UR5, PT, P1 ;  /* 0x00000005ff007c0c */ /* 0x000fe2000bf25310 */
[----:B------:R-:W-:Y:S01]  /*7260*/  IMAD.MOV.U32 R3, RZ, RZ, R17 ;  /* 0x000000ffff037224 */ /* 0x000fe200078e0011 */
[----:B0-----:R-:W-:-:S11]  /*7270*/  I2FP.F32.U32 R14, R12 ;  /* 0x0000000c000e7245 */ /* 0x001fd60000201000 */
[----:B------:R-:W-:Y:S05]  /*7280*/  @!P1 BRA `(.L_x_178) ;  /* 0x0000000000289947 */ /* 0x000fea0003800000 */
[----:B------:R-:W-:Y:S02]  /*7290*/  ULDC UR6, c[0x0][0x634] ;  /* 0x00018d0000067ab9 */ /* 0x000fe40000000800 */
[----:B------:R-:W-:-:S05]  /*72a0*/  IADD3 R3, P1, R18, UR6, RZ ;  /* 0x0000000612037c10 */ /* 0x000fca000ff3e0ff */
[----:B------:R-:W-:-:S04]  /*72b0*/  IMAD.X R11, RZ, RZ, R17, P1 ;  /* 0x000000ffff0b7224 */ /* 0x000fc800008e0611 */
[----:B------:R-:W-:-:S04]  /*72c0*/  IMAD.WIDE.U32 R4, R11, UR4, RZ ;  /* 0x000000040b047c25 */ /* 0x000fc8000f8e00ff */
[----:B------:R-:W-:-:S04]  /*72d0*/  IMAD.WIDE.U32 R4, P1, R3, UR5, R4 ;  /* 0x0000000503047c25 */ /* 0x000fc8000f820004 */
[----:B------:R-:W-:-:S04]  /*72e0*/  IMAD.WIDE.U32 R2, R3, UR4, RZ ;  /* 0x0000000403027c25 */ /* 0x000fc8000f8e00ff */
[----:B------:R-:W-:Y:S01]  /*72f0*/  IMAD.MOV.U32 R2, RZ, RZ, R5 ;  /* 0x000000ffff027224 */ /* 0x000fe200078e0005 */
[----:B------:R-:W-:Y:S01]  /*7300*/  IADD3 RZ, P3, R3, R4, RZ ;  /* 0x0000000403ff7210 */ /* 0x000fe20007f7e0ff */
[----:B------:R-:W-:-:S04]  /*7310*/  IMAD.X R3, RZ, RZ, RZ, P1 ;  /* 0x000000ffff037224 */ /* 0x000fc800008e06ff */
[----:B------:R-:W-:-:S08]  /*7320*/  IMAD.WIDE.U32.X R2, R11, UR5, R2, P3 ;  /* 0x000000050b027c25 */ /* 0x000fd000098e0402 */
.L_x_178:
[----:B------:R-:W0:Y:S01]  /*7330*/  LDC R21, c[0x0][0x65c] ;  /* 0x00019700ff157b82 */ /* 0x000e220000000800 */
[--C-:B------:R-:W-:Y:S01]  /*7340*/  SHF.R.U64 R11, R2, UR7, R3.reuse ;  /* 0x00000007020b7c19 */ /* 0x100fe20008001203 */
[----:B------:R-:W-:Y:S01]  /*7350*/  FMUL R14, R14, UR8 ;  /* 0x000000080e0e7c20 */ /* 0x000fe20008400000 */
[----:B------:R-:W-:Y:S01]  /*7360*/  SHF.R.U32.HI R2, RZ, UR7, R3 ;  /* 0x00000007ff027c19 */ /* 0x000fe20008011603 */
[----:B------:R-:W-:Y:S01]  /*7370*/  ULDC UR6, c[0x0][0x154] ;  /* 0x0000550000067ab9 */ /* 0x000fe20000000800 */
[----:B------:R-:W-:Y:S01]  /*7380*/  IADD3 R15, P1, RZ, -R11, RZ ;  /* 0x8000000bff0f7210 */ /* 0x000fe20007f3e0ff */
[----:B------:R-:W-:Y:S01]  /*7390*/  ULDC.64 UR4, c[0x0][0x620] ;  /* 0x0001880000047ab9 */ /* 0x000fe20000000a00 */
[----:B-1----:R-:W-:Y:S01]  /*73a0*/  I2FP.F32.U32 R3, R13 ;  /* 0x0000000d00037245 */ /* 0x002fe20000201000 */
[----:B------:R-:W1:Y:S01]  /*73b0*/  LDC R19, c[0x0][0x144] ;  /* 0x00005100ff137b82 */ /* 0x000e620000000800 */
[----:B------:R-:W2:Y:S01]  /*73c0*/  F2I.U32.TRUNC.NTZ R14, R14 ;  /* 0x0000000e000e7305 */ /* 0x000ea2000020f000 */
[----:B------:R-:W-:-:S02]  /*73d0*/  IMAD.X R2, RZ, RZ, ~R2, P1 ;  /* 0x000000ffff027224 */ /* 0x000fc400008e0e02 */
[----:B------:R-:W-:Y:S01]  /*73e0*/  FMUL R4, R3, UR6 ;  /* 0x0000000603047c20 */ /* 0x000fe20008400000 */
[----:B------:R-:W-:Y:S01]  /*73f0*/  IMAD.MOV.U32 R3, RZ, RZ, R17 ;  /* 0x000000ffff037224 */ /* 0x000fe200078e0011 */
[----:B------:R-:W-:Y:S01]  /*7400*/  ULDC.64 UR6, c[0x0][0x640] ;  /* 0x0001900000067ab9 */ /* 0x000fe20000000a00 */
[----:B------:R-:W-:Y:S01]  /*7410*/  IMAD R2, R2, UR4, RZ ;  /* 0x0000000402027c24 */ /* 0x000fe2000f8e02ff */
[----:B------:R-:W3:Y:S01]  /*7420*/  LDC R20, c[0x0][0x148] ;  /* 0x00005200ff147b82 */ /* 0x000ee20000000800 */
[----:B------:R-:W-:Y:S01]  /*7430*/  ISETP.NE.U32.AND P1, PT, RZ, UR6, PT ;  /* 0x00000006ff007c0c */ /* 0x000fe2000bf25070 */
[----:B------:R-:W4:Y:S01]  /*7440*/  F2I.U32.TRUNC.NTZ R4, R4 ;  /* 0x0000000400047305 */ /* 0x000f22000020f000 */
[----:B------:R-:W-:Y:S02]  /*7450*/  IMAD R5, R15, UR5, R2 ;  /* 0x000000050f057c24 */ /* 0x000fe4000f8e0202 */
[----:B------:R-:W-:Y:S01]  /*7460*/  IMAD.MOV.U32 R2, RZ, RZ, R18 ;  /* 0x000000ffff027224 */ /* 0x000fe200078e0012 */
[----:B------:R-:W-:-:S02]  /*7470*/  ISETP.NE.AND.EX P1, PT, RZ, UR7, PT, P1 ;  /* 0x00000007ff007c0c */ /* 0x000fc4000bf25310 */
[----:B0-----:R-:W-:Y:S01]  /*7480*/  ISETP.NE.AND P4, PT, R21, 0x1, PT ;  /* 0x000000011500780c */ /* 0x001fe20003f85270 */
[----:B------:R-:W-:Y:S01]  /*7490*/  IMAD.WIDE.U32 R2, R15, UR4, R2 ;  /* 0x000000040f027c25 */ /* 0x000fe2000f8e0002 */
[----:B------:R-:W-:-:S03]  /*74a0*/  ULDC UR4, c[0x0][0x618] ;  /* 0x0001860000047ab9 */ /* 0x000fc60000000800 */
[----:B--2---:R-:W-:Y:S02]  /*74b0*/  IMAD.MOV R14, RZ, RZ, -R14 ;  /* 0x000000ffff0e7224 */ /* 0x004fe400078e0a0e */
[----:B------:R-:W-:Y:S02]  /*74c0*/  IMAD.IADD R3, R3, 0x1, R5 ;  /* 0x0000000103037824 */ /* 0x000fe400078e0205 */
[----:B-1----:R-:W-:-:S03]  /*74d0*/  IMAD R12, R19, R14, R12 ;  /* 0x0000000e130c7224 */ /* 0x002fc600078e020c */
[--C-:B------:R-:W-:Y:S01]  /*74e0*/  SHF.R.U64 R14, R2, UR4, R3.reuse ;  /* 0x00000004020e7c19 */ /* 0x100fe20008001203 */
[----:B----4-:R-:W-:Y:S01]  /*74f0*/  IMAD.MOV R2, RZ, RZ, -R4 ;  /* 0x000000ffff027224 */ /* 0x010fe200078e0a04 */
[----:B------:R-:W-:Y:S01]  /*7500*/  SHF.R.U32.HI R3, RZ, UR4, R3 ;  /* 0x00000004ff037c19 */ /* 0x000fe20008011603 */
[----:B------:R-:W-:Y:S02]  /*7510*/  ULDC UR4, c[0x0][0x608] ;  /* 0x0001820000047ab9 */ /* 0x000fe40000000800 */
[----:B---3--:R-:W-:Y:S01]  /*7520*/  @P4 IMAD R12, R20, R2, R13 ;  /* 0x00000002140c4224 */ /* 0x008fe200078e020d */
[--C-:B------:R-:W-:Y:S02]  /*7530*/  SHF.R.U64 R19, R14, UR4, R3.reuse ;  /* 0x000000040e137c19 */ /* 0x100fe40008001203 */
[----:B------:R-:W-:Y:S01]  /*7540*/  SHF.R.U32.HI R2, RZ, UR4, R3 ;  /* 0x00000004ff027c19 */ /* 0x000fe20008011603 */
[----:B------:R-:W-:-:S03]  /*7550*/  ULDC UR4, c[0x0][0x658] ;  /* 0x0001960000047ab9 */ /* 0x000fc60000000800 */
[--C-:B------:R-:W-:Y:S02]  /*7560*/  SHF.R.U64 R13, R19, UR4, R2.reuse ;  /* 0x00000004130d7c19 */ /* 0x100fe40008001202 */
[----:B------:R-:W-:-:S03]  /*7570*/  SHF.R.U32.HI R2, RZ, UR4, R2 ;  /* 0x00000004ff027c19 */ /* 0x000fc60008011602 */
[----:B------:R-:W-:Y:S02]  /*7580*/  IMAD.MOV.U32 R4, RZ, RZ, R13 ;  /* 0x000000ffff047224 */ /* 0x000fe400078e000d */
[----:B------:R-:W-:Y:S01]  /*7590*/  IMAD.MOV.U32 R3, RZ, RZ, R2 ;  /* 0x000000ffff037224 */ /* 0x000fe200078e0002 */
[----:B------:R-:W-:Y:S06]  /*75a0*/  @!P1 BRA `(.L_x_179) ;  /* 0x00000000002c9947 */ /* 0x000fec0003800000 */
        /* <DEDUP_REMOVED lines=9> */
[----:B------:R-:W-:-:S04]  /*7640*/  IMAD.WIDE.U32.X R2, R15, UR7, R2, P3 ;  /* 0x000000070f027c25 */ /* 0x000fc800098e0402 */
[----:B------:R-:W-:-:S07]  /*7650*/  IMAD.MOV.U32 R4, RZ, RZ, R2 ;  /* 0x000000ffff047224 */ /* 0x000fce00078e0002 */
.L_x_179:
[----:B------:R-:W-:Y:S01]  /*7660*/  ULDC UR4, c[0x0][0x648] ;  /* 0x0001920000047ab9 */ /* 0x000fe20000000800 */
[----:B------:R-:W-:Y:S01]  /*7670*/  LOP3.LUT R2, R19, UR16, RZ, 0xc0, !PT ;  /* 0x0000001013027c12 */ /* 0x000fe2000f8ec0ff */
[----:B------:R-:W-:Y:S01]  /*7680*/  ULDC UR5, c[0x0][0x610] ;  /* 0x0001840000057ab9 */ /* 0x000fe20000000800 */
[----:B------:R-:W-:Y:S01]  /*7690*/  SHF.R.U64 R3, R4, UR4, R3 ;  /* 0x0000000404037c19 */ /* 0x000fe20008001203 */
[----:B------:R-:W-:Y:S01]  /*76a0*/  ULDC UR4, c[0x0][0x638] ;  /* 0x00018e0000047ab9 */ /* 0x000fe20000000800 */
[----:B------:R-:W-:-:S03]  /*76b0*/  LOP3.LUT R14, R14, UR15, RZ, 0xc0, !PT ;  /* 0x0000000f0e0e7c12 */ /* 0x000fc6000f8ec0ff */
[----:B------:R-:W-:Y:S02]  /*76c0*/  IMAD.MOV R4, RZ, RZ, -R3 ;  /* 0x000000ffff047224 */ /* 0x000fe400078e0a03 */
[----:B------:R-:W-:Y:S02]  /*76d0*/  IMAD R3, R3, UR17, R2 ;  /* 0x0000001103037c24 */ /* 0x000fe4000f8e0202 */
[----:B------:R-:W-:Y:S01]  /*76e0*/  IMAD R13, R4, UR4, R13 ;  /* 0x00000004040d7c24 */ /* 0x000fe2000f8e020d */
[----:B------:R-:W-:Y:S01]  /*76f0*/  ULDC UR4, c[0x0][0x600] ;  /* 0x0001800000047ab9 */ /* 0x000fe20000000800 */
[----:B------:R-:W-:Y:S02]  /*7700*/  IMAD R12, R3, UR5, R12 ;  /* 0x00000005030c7c24 */ /* 0x000fe4000f8e020c */
[----:B------:R-:W-:Y:S02]  /*7710*/  IMAD R13, R13, UR4, R14 ;  /* 0x000000040d0d7c24 */ /* 0x000fe4000f8e020e */
[----:B------:R-:W-:-:S02]  /*7720*/  IMAD.MOV.U32 R3, RZ, RZ, 0x1 ;  /* 0x00000001ff037424 */ /* 0x000fc400078e00ff */
[----:B------:R-:W-:Y:S01]  /*7730*/  IMAD.MOV.U32 R2, RZ, RZ, R11 ;  /* 0x000000ffff027224 */ /* 0x000fe200078e000b */
[----:B------:R-:W-:Y:S02]  /*7740*/  SEL R22, R13, R12, !P4 ;  /* 0x0000000c0d167207 */ /* 0x000fe40006000000 */
[----:B------:R-:W-:-:S07]  /*7750*/  SEL R19, R12, R13, !P4 ;  /* 0x0000000d0c137207 */ /* 0x000fce0006000000 */
.L_x_177:
[----:B------:R-:W-:Y:S05]  /*7760*/  BSYNC B1 ;  /* 0x0000000000017941 */ /* 0x000fea0003800000 */
.L_x_176:
[----:B------:R-:W-:-:S13]  /*7770*/  LOP3.LUT P1, RZ, R3, 0xff, RZ, 0xc0, !PT ;  /* 0x000000ff03ff7812 */ /* 0x000fda000782c0ff */
[----:B------:R-:W-:Y:S05]  /*7780*/  @P1 BRA `(.L_x_180) ;  /* 0xfffffff400241947 */ /* 0x000fea000383ffff */
[----:B------:R-:W-:Y:S05]  /*7790*/  BSYNC B0 ;  /* 0x0000000000007941 */ /* 0x000fea0003800000 */
.L_x_168:
[----:B------:R-:W-:-:S03]  /*77a0*/  UMOV UR4, 0xffffffff ;  /* 0xffffffff00047882 */ /* 0x000fc60000000000 */
[----:B------:R-:W-:Y:S05]  /*77b0*/  BRA.DIV UR4, `(.L_x_181) ;  /* 0x0000000e04387947 */ /* 0x000fea000b800000 */
[----:B------:R-:W-:-:S13]  /*77c0*/  ELECT P6, URZ, PT ;  /* 0x00000000003f782f */ /* 0x000fda00038c0000 */
.L_x_211:
[----:B------:R-:W-:Y:S04]  /*77d0*/  BSSY B0, `(.L_x_182) ;  /* 0x00000a9000007945 */ /* 0x000fe80003800000 */
[----:B------:R-:W-:Y:S05]  /*77e0*/  @!P6 BRA `(.L_x_183) ;  /* 0x00000008009ce947 */ /* 0x000fea0003800000 */
[----:B------:R-:W-:-:S04]  /*77f0*/  LOP3.LUT R16, R16, 0x2, RZ, 0xfc, !PT ;  /* 0x0000000210107812 */ /* 0x000fc800078efcff */
[----:B------:R-:W-:-:S13]  /*7800*/  ISETP.NE.AND P0, PT, R16, 0x3, PT ;  /* 0x000000031000780c */ /* 0x000fda0003f05270 */
[----:B------:R-:W-:Y:S05]  /*7810*/  @!P0 BRA `(.L_x_184) ;  /* 0x0000000000048947 */ /* 0x000fea0003800000 */
[----:B------:R-:W-:Y:S01]  /*7820*/  BPT.TRAP 0x1 ;  /* 0x000000040000795c */ /* 0x000fe20000300000 */
.L_x_184:
[----:B------:R-:W0:Y:S01]  /*7830*/  S2R R3, SR_CgaCtaId ;  /* 0x0000000000037919 */ /* 0x000e220000008800 */
[----:B------:R-:W-:Y:S02]  /*7840*/  MOV R2, 0x400 ;  /* 0x0000040000027802 */ /* 0x000fe40000000f00 */
[----:B------:R-:W-:Y:S02]  /*7850*/  SHF.L.U32 R4, R0, 0x1f, RZ ;  /* 0x0000001f00047819 */ /* 0x000fe400000006ff */
[----:B0-----:R-:W-:-:S05]  /*7860*/  LEA R2, R3, R2, 0x18 ;  /* 0x0000000203027211 */ /* 0x001fca00078ec0ff */
[----:B------:R-:W-:-:S04]  /*7870*/  VIADD R2, R2, 0x90 ;  /* 0x0000009002027836 */ /* 0x000fc80000000000 */
[C---:B------:R-:W-:Y:S02]  /*7880*/  IMAD R9, R7.reuse, 0x8, R2 ;  /* 0x0000000807097824 */ /* 0x040fe400078e0202 */
[----:B------:R-:W-:Y:S02]  /*7890*/  VIADD R7, R7, 0x1 ;  /* 0x0000000107077836 */ /* 0x000fe40000000000 */
[----:B------:R-:W0:Y:S03]  /*78a0*/  SYNCS.PHASECHK.TRANS64.TRYWAIT P0, [R9+URZ], R4 ;  /* 0x00000004090075a7 */ /* 0x000e26000800017f */
[----:B------:R-:W-:-:S04]  /*78b0*/  ISETP.NE.AND P1, PT, R7, 0x12, PT ;  /* 0x000000120700780c */ /* 0x000fc80003f25270 */
[----:B------:R-:W-:Y:S02]  /*78c0*/  SEL R3, RZ, 0x1, P1 ;  /* 0x00000001ff037807 */ /* 0x000fe40000800000 */
[----:B------:R-:W-:Y:S02]  /*78d0*/  SEL R7, R7, RZ, P1 ;  /* 0x000000ff07077207 */ /* 0x000fe40000800000 */
[----:B------:R-:W-:-:S03]  /*78e0*/  LOP3.LUT R6, R0, R3, RZ, 0x3c, !PT ;  /* 0x0000000300067212 */ /* 0x000fc600078e3cff */
[----:B------:R-:W-:Y:S01]  /*78f0*/  IMAD R8, R7, 0x8, R2 ;  /* 0x0000000807087824 */ /* 0x000fe200078e0202 */
[----:B------:R-:W-:Y:S01]  /*7900*/  SHF.L.U32 R5, R6, 0x1f, RZ ;  /* 0x0000001f06057819 */ /* 0x000fe200000006ff */
[----:B0-----:R-:W-:Y:S06]  /*7910*/  @!P0 BRA `(.L_x_185) ;  /* 0x0000000c00008947 */ /* 0x001fec0003800000 */
.L_x_212:
[----:B------:R-:W1:Y:S01]  /*7920*/  SYNCS.PHASECHK.TRANS64.TRYWAIT P0, [R8+URZ], R5 ;  /* 0x00000005080075a7 */ /* 0x000e62000800017f */
[----:B------:R-:W-:-:S05]  /*7930*/  VIADD R0, R7, 0x1 ;  /* 0x0000000107007836 */ /* 0x000fca0000000000 */
[----:B------:R-:W-:-:S04]  /*7940*/  ISETP.NE.AND P1, PT, R0, 0x12, PT ;  /* 0x000000120000780c */ /* 0x000fc80003f25270 */
[----:B------:R-:W-:Y:S02]  /*7950*/  SEL R3, RZ, 0x1, P1 ;  /* 0x00000001ff037807 */ /* 0x000fe40000800000 */
[----:B------:R-:W-:Y:S02]  /*7960*/  SEL R7, R0, RZ, P1 ;  /* 0x000000ff00077207 */ /* 0x000fe40000800000 */
[----:B------:R-:W-:-:S03]  /*7970*/  LOP3.LUT R6, R6, R3, RZ, 0x3c, !PT ;  /* 0x0000000306067212 */ /* 0x000fc600078e3cff */
[----:B0-----:R-:W-:Y:S01]  /*7980*/  IMAD R9, R7, 0x8, R2 ;  /* 0x0000000807097824 */ /* 0x001fe200078e0202 */
[----:B------:R-:W-:Y:S01]  /*7990*/  SHF.L.U32 R4, R6, 0x1f, RZ ;  /* 0x0000001f06047819 */ /* 0x000fe200000006ff */
[----:B-1----:R-:W-:Y:S06]  /*79a0*/  @!P0 BRA `(.L_x_186) ;  /* 0x0000000800f08947 */ /* 0x002fec0003800000 */
.L_x_213:
        /* <DEDUP_REMOVED lines=9> */
.L_x_214:
        /* <DEDUP_REMOVED lines=9> */
.L_x_215:
        /* <DEDUP_REMOVED lines=9> */
.L_x_216:
        /* <DEDUP_REMOVED lines=9> */
.L_x_217:
        /* <DEDUP_REMOVED lines=9> */
.L_x_218:
        /* <DEDUP_REMOVED lines=9> */
.L_x_219:
        /* <DEDUP_REMOVED lines=9> */
.L_x_220:
        /* <DEDUP_REMOVED lines=9> */
.L_x_221:
        /* <DEDUP_REMOVED lines=9> */
.L_x_222:
        /* <DEDUP_REMOVED lines=9> */
.L_x_223:
        /* <DEDUP_REMOVED lines=9> */
.L_x_224:
        /* <DEDUP_REMOVED lines=9> */
.L_x_225:
        /* <DEDUP_REMOVED lines=9> */
.L_x_226:
[----:B------:R-:W1:Y:S01]  /*8100*/  SYNCS.PHASECHK.TRANS64.TRYWAIT P0, [R8+URZ], R5 ;  /* 0x00000005080075a7 */ /* 0x000e62000800017f */
[----:B------:R-:W-:-:S05]  /*8110*/  VIADD R0, R7, 0x1 ;  /* 0x0000000107007836 */ /* 0x000fca0000000000 */
[----:B------:R-:W-:-:S04]  /*8120*/  ISETP.NE.AND P1, PT, R0, 0x12, PT ;  /* 0x000000120000780c */ /* 0x000fc80003f25270 */
[----:B------:R-:W-:Y:S02]  /*8130*/  SEL R3, RZ, 0x1, P1 ;  /* 0x00000001ff037807 */ /* 0x000fe40000800000 */
[----:B------:R-:W-:Y:S02]  /*8140*/  SEL R7, R0, RZ, P1 ;  /* 0x000000ff00077207 */ /* 0x000fe40000800000 */
[----:B0-----:R-:W-:-:S03]  /*8150*/  LOP3.LUT R9, R6, R3, RZ, 0x3c, !PT ;  /* 0x0000000306097212 */ /* 0x001fc600078e3cff */
[----:B------:R-:W-:Y:S01]  /*8160*/  IMAD R11, R7, 0x8, R2 ;  /* 0x00000008070b7824 */ /* 0x000fe200078e0202 */
[----:B------:R-:W-:Y:S01]  /*8170*/  SHF.L.U32 R6, R9, 0x1f, RZ ;  /* 0x0000001f09067819 */ /* 0x000fe200000006ff */
[----:B-1----:R-:W-:Y:S06]  /*8180*/  @!P0 BRA `(.L_x_200) ;  /* 0x0000000800108947 */ /* 0x002fec0003800000 */
.L_x_227:
[----:B------:R-:W1:Y:S01]  /*8190*/  SYNCS.PHASECHK.TRANS64.TRYWAIT P0, [R11+URZ], R6 ;  /* 0x000000060b0075a7 */ /* 0x000e62000800017f */
[----:B------:R-:W-:-:S05]  /*81a0*/  VIADD R0, R7, 0x1 ;  /* 0x0000000107007836 */ /* 0x000fca0000000000 */
[----:B------:R-:W-:-:S04]  /*81b0*/  ISETP.NE.AND P1, PT, R0, 0x12, PT ;  /* 0x000000120000780c */ /* 0x000fc80003f25270 */
[----:B------:R-:W-:Y:S02]  /*81c0*/  SEL R4, RZ, 0x1, P1 ;  /* 0x00000001ff047807 */ /* 0x000fe40000800000 */
[----:B------:R-:W-:Y:S02]  /*81d0*/  SEL R3, R0, RZ, P1 ;  /* 0x000000ff00037207 */ /* 0x000fe40000800000 */
[----:B------:R-:W-:Y:S01]  /*81e0*/  LOP3.LUT R0, R9, R4, RZ, 0x3c, !PT ;  /* 0x0000000409007212 */ /* 0x000fe200078e3cff */
[----:B-1----:R-:W-:Y:S06]  /*81f0*/  @!P0 BRA `(.L_x_201) ;  /* 0x0000000800088947 */ /* 0x002fec0003800000 */
.L_x_228:
[----:B------:R-:W-:Y:S01]  /*8200*/  IMAD R3, R3, 0x8, R2 ;  /* 0x0000000803037824 */ /* 0x000fe200078e0202 */
[----:B------:R-:W-:-:S07]  /*8210*/  SHF.L.U32 R0, R0, 0x1f, RZ ;  /* 0x0000001f00007819 */ /* 0x000fce00000006ff */
.L_x_202:
[----:B--2---:R2:W3:Y:S02]  /*8220*/  SYNCS.PHASECHK.TRANS64.TRYWAIT P0, [R3+URZ], R0 ;  /* 0x00000000030075a7 */ /* 0x0044e4000800017f */
[----:B---3--:R-:W-:Y:S05]  /*8230*/  @!P0 NANOSLEEP.SYNCS 0x989680 ;  /* 0x009896800000895d */ /* 0x008fea0003900000 */
[----:B------:R-:W3:Y:S02]  /*8240*/  @!P0 SYNCS.PHASECHK.TRANS64 P0, [R3+URZ], R0 ;  /* 0x00000000030085a7 */ /* 0x000ee4000800007f */
[----:B---3--:R-:W-:Y:S05]  /*8250*/  @!P0 BRA `(.L_x_202) ;  /* 0xfffffffc00f08947 */ /* 0x008fea000383ffff */
.L_x_183:
[----:B------:R-:W-:Y:S05]  /*8260*/  BSYNC B0 ;  /* 0x0000000000007941 */ /* 0x000fea0003800000 */
.L_x_182:
[----:B------:R-:W-:Y:S05]  /*8270*/  EXIT ;  /* 0x000000000000794d */ /* 0x000fea0003800000 */
.L_x_20:
[----:B-1----:R1:W2:Y:S02]  /*8280*/  SYNCS.PHASECHK.TRANS64.TRYWAIT P0, [R97+URZ], R0 ;  /* 0x00000000610075a7 */ /* 0x0022a4000800017f */
[----:B--2---:R-:W-:Y:S05]  /*8290*/  @!P0 NANOSLEEP.SYNCS 0x989680 ;  /* 0x009896800000895d */ /* 0x004fea0003900000 */
[----:B------:R-:W2:Y:S02]  /*82a0*/  @!P0 SYNCS.PHASECHK.TRANS64 P0, [R97+URZ], R0 ;  /* 0x00000000610085a7 */ /* 0x000ea4000800007f */
[----:B--2---:R-:W-:Y:S05]  /*82b0*/  @!P0 BRA `(.L_x_20) ;  /* 0xfffffffc00f08947 */ /* 0x004fea000383ffff */
[----:B------:R-:W-:Y:S05]  /*82c0*/  BRA `(.L_x_203) ;  /* 0xffffff9400a07947 */ /* 0x000fea000383ffff */
.L_x_25:
[----:B--2---:R2:W3:Y:S02]  /*82d0*/  SYNCS.PHASECHK.TRANS64.TRYWAIT P1, [R3+URZ], R0 ;  /* 0x00000000030075a7 */ /* 0x0044e4000802017f */
[----:B---3--:R-:W-:Y:S05]  /*82e0*/  @!P1 NANOSLEEP.SYNCS 0x989680 ;  /* 0x009896800000995d */ /* 0x008fea0003900000 */
[----:B------:R-:W3:Y:S02]  /*82f0*/  @!P1 SYNCS.PHASECHK.TRANS64 P1, [R3+URZ], R0 ;  /* 0x00000000030095a7 */ /* 0x000ee4000802007f */
[----:B---3--:R-:W-:Y:S05]  /*8300*/  @!P1 BRA `(.L_x_25) ;  /* 0xfffffffc00f09947 */ /* 0x008fea000383ffff */
[----:B------:R-:W-:Y:S05]  /*8310*/  BRA `(.L_x_24) ;  /* 0xffffff9800047947 */ /* 0x000fea000383ffff */
.L_x_30:
[----:B--2---:R-:W-:-:S04]  /*8320*/  IMAD.U32 R5, RZ, RZ, UR4 ;  /* 0x00000004ff057e24 */ /* 0x004fc8000f8e00ff */
[----:B------:R2:W3:Y:S03]  /*8330*/  SYNCS.PHASECHK.TRANS64.TRYWAIT P1, [R5+URZ], R4 ;  /* 0x00000004050075a7 */ /* 0x0004e6000802017f */
[----:B---3--:R-:W-:Y:S05]  /*8340*/  @!P1 NANOSLEEP.SYNCS 0x989680 ;  /* 0x009896800000995d */ /* 0x008fea0003900000 */
[----:B------:R-:W3:Y:S02]  /*8350*/  @!P1 SYNCS.PHASECHK.TRANS64 P1, [R5+URZ], R4 ;  /* 0x00000004050095a7 */ /* 0x000ee4000802007f */
[----:B---3--:R-:W-:Y:S05]  /*8360*/  @!P1 BRA `(.L_x_30) ;  /* 0xfffffffc00ec9947 */ /* 0x008fea000383ffff */
[----:B------:R-:W-:Y:S05]  /*8370*/  BRA `(.L_x_29) ;  /* 0xffffff98007c7947 */ /* 0x000fea000383ffff */
.L_x_36:
[----:B-1----:R1:W2:Y:S02]  /*8380*/  SYNCS.PHASECHK.TRANS64.TRYWAIT P0, [R97+URZ+0x10], R0 ;  /* 0x00001000610075a7 */ /* 0x0022a4000800017f */
[----:B--2---:R-:W-:Y:S05]  /*8390*/  @!P0 NANOSLEEP.SYNCS 0x989680 ;  /* 0x009896800000895d */ /* 0x004fea0003900000 */
[----:B------:R-:W2:Y:S02]  /*83a0*/  @!P0 SYNCS.PHASECHK.TRANS64 P0, [R97+URZ+0x10], R0 ;  /* 0x00001000610085a7 */ /* 0x000ea4000800007f */
[----:B--2---:R-:W-:Y:S05]  /*83b0*/  @!P0 BRA `(.L_x_36) ;  /* 0xfffffffc00f08947 */ /* 0x004fea000383ffff */
[----:B------:R-:W-:Y:S05]  /*83c0*/  BRA `(.L_x_204) ;  /* 0xffffff9c00887947 */ /* 0x000fea000383ffff */
.L_x_169:
[----:B------:R-:W-:Y:S01]  /*83d0*/  BSSY B1, `(.L_x_205) ;  /* 0x0000006000017945 */ /* 0x000fe20003800000 */
[----:B------:R-:W-:-:S07]  /*83e0*/  IMAD.MOV.U32 R15, RZ, RZ, -0x1 ;  /* 0xffffffffff0f7424 */ /* 0x000fce00078e00ff */
[----:B-----5:R-:W-:Y:S05]  /*83f0*/  WARPSYNC.COLLECTIVE R15, `(.L_x_206) ;  /* 0x000000000f0c7348 */ /* 0x020fea0003c00000 */
[----:B------:R-:W-:Y:S02]  /*8400*/  ELECT P6, UR62, PT ;  /* 0x00000000003e782f */ /* 0x000fe400038c0000 */
[----:B------:R-:W-:Y:S01]  /*8410*/  MOV R14, UR62 ;  /* 0x0000003e000e7c02 */ /* 0x000fe20008000f00 */
[----:B-----5:R-:W-:Y:S10]  /*8420*/  ENDCOLLECTIVE ;  /* 0x000000000000791b */ /* 0x020ff40003800000 */
.L_x_206:
[----:B------:R-:W-:Y:S05]  /*8430*/  BSYNC B1 ;  /* 0x0000000000017941 */ /* 0x000fea0003800000 */
.L_x_205:
[----:B------:R-:W-:Y:S05]  /*8440*/  BRA `(.L_x_207) ;  /* 0xffffffe800007947 */ /* 0x000fea000383ffff */
.L_x_172:
[----:B0-----:R0:W1:Y:S02]  /*8450*/  SYNCS.PHASECHK.TRANS64.TRYWAIT P1, [R14+URZ+0x90], R5 ;  /* 0x000090050e0075a7 */ /* 0x001064000802017f */
[----:B-1----:R-:W-:Y:S05]  /*8460*/  @!P1 NANOSLEEP.SYNCS 0x989680 ;  /* 0x009896800000995d */ /* 0x002fea0003900000 */
[----:B------:R-:W1:Y:S02]  /*8470*/  @!P1 SYNCS.PHASECHK.TRANS64 P1, [R14+URZ+0x90], R5 ;  /* 0x000090050e0095a7 */ /* 0x000e64000802007f */
[----:B-1----:R-:W-:Y:S05]  /*8480*/  @!P1 BRA `(.L_x_172) ;  /* 0xfffffffc00f09947 */ /* 0x002fea000383ffff */
[----:B------:R-:W-:Y:S05]  /*8490*/  BRA `(.L_x_208) ;  /* 0xffffffe800347947 */ /* 0x000fea000383ffff */
.L_x_181:
[----:B------:R-:W-:Y:S01]  /*84a0*/  BSSY B0, `(.L_x_209) ;  /* 0x0000006000007945 */ /* 0x000fe20003800000 */
[----:B------:R-:W-:-:S07]  /*84b0*/  IMAD.MOV.U32 R15, RZ, RZ, -0x1 ;  /* 0xffffffffff0f7424 */ /* 0x000fce00078e00ff */
[----:B-----5:R-:W-:Y:S05]  /*84c0*/  WARPSYNC.COLLECTIVE R15, `(.L_x_210) ;  /* 0x000000000f0c7348 */ /* 0x020fea0003c00000 */
[----:B------:R-:W-:Y:S02]  /*84d0*/  ELECT P6, UR62, PT ;  /* 0x00000000003e782f */ /* 0x000fe400038c0000 */
[----:B------:R-:W-:Y:S01]  /*84e0*/  MOV R14, UR62 ;  /* 0x0000003e000e7c02 */ /* 0x000fe20008000f00 */
[----:B-----5:R-:W-:Y:S10]  /*84f0*/  ENDCOLLECTIVE ;  /* 0x000000000000791b */ /* 0x020ff40003800000 */
.L_x_210:
[----:B------:R-:W-:Y:S05]  /*8500*/  BSYNC B0 ;  /* 0x0000000000007941 */ /* 0x000fea0003800000 */
.L_x_209:
[----:B------:R-:W-:Y:S05]  /*8510*/  BRA `(.L_x_211) ;  /* 0xfffffff000ac7947 */ /* 0x000fea000383ffff */
.L_x_185:
[----:B0-----:R0:W1:Y:S02]  /*8520*/  SYNCS.PHASECHK.TRANS64.TRYWAIT P0, [R9+URZ], R4 ;  /* 0x00000004090075a7 */ /* 0x001064000800017f */
[----:B-1----:R-:W-:Y:S05]  /*8530*/  @!P0 NANOSLEEP.SYNCS 0x989680 ;  /* 0x009896800000895d */ /* 0x002fea0003900000 */
[----:B------:R-:W1:Y:S02]  /*8540*/  @!P0 SYNCS.PHASECHK.TRANS64 P0, [R9+URZ], R4 ;  /* 0x00000004090085a7 */ /* 0x000e64000800007f */
[----:B-1----:R-:W-:Y:S05]  /*8550*/  @!P0 BRA `(.L_x_185) ;  /* 0xfffffffc00f08947 */ /* 0x002fea000383ffff */
[----:B------:R-:W-:Y:S05]  /*8560*/  BRA `(.L_x_212) ;  /* 0xfffffff000ec7947 */ /* 0x000fea000383ffff */
.L_x_186:
[----:B0-----:R0:W1:Y:S02]  /*8570*/  SYNCS.PHASECHK.TRANS64.TRYWAIT P0, [R8+URZ], R5 ;  /* 0x00000005080075a7 */ /* 0x001064000800017f */
[----:B-1----:R-:W-:Y:S05]  /*8580*/  @!P0 NANOSLEEP.SYNCS 0x989680 ;  /* 0x009896800000895d */ /* 0x002fea0003900000 */
[----:B------:R-:W1:Y:S02]  /*8590*/  @!P0 SYNCS.PHASECHK.TRANS64 P0, [R8+URZ], R5 ;  /* 0x00000005080085a7 */ /* 0x000e64000800007f */
[----:B-1----:R-:W-:Y:S05]  /*85a0*/  @!P0 BRA `(.L_x_186) ;  /* 0xfffffffc00f08947 */ /* 0x002fea000383ffff */
[----:B------:R-:W-:Y:S05]  /*85b0*/  BRA `(.L_x_213) ;  /* 0xfffffff000fc7947 */ /* 0x000fea000383ffff */
.L_x_187:
[----:B0-----:R0:W1:Y:S02]  /*85c0*/  SYNCS.PHASECHK.TRANS64.TRYWAIT P0, [R9+URZ], R4 ;  /* 0x00000004090075a7 */ /* 0x001064000800017f */
[----:B-1----:R-:W-:Y:S05]  /*85d0*/  @!P0 NANOSLEEP.SYNCS 0x989680 ;  /* 0x009896800000895d */ /* 0x002fea0003900000 */
[----:B------:R-:W1:Y:S02]  /*85e0*/  @!P0 SYNCS.PHASECHK.TRANS64 P0, [R9+URZ], R4 ;  /* 0x00000004090085a7 */ /* 0x000e64000800007f */
[----:B-1----:R-:W-:Y:S05]  /*85f0*/  @!P0 BRA `(.L_x_187) ;  /* 0xfffffffc00f08947 */ /* 0x002fea000383ffff */
[----:B------:R-:W-:Y:S05]  /*8600*/  BRA `(.L_x_214) ;  /* 0xfffffff4000c7947 */ /* 0x000fea000383ffff */
.L_x_188:
[----:B0-----:R0:W1:Y:S02]  /*8610*/  SYNCS.PHASECHK.TRANS64.TRYWAIT P0, [R8+URZ], R5 ;  /* 0x00000005080075a7 */ /* 0x001064000800017f */
[----:B-1----:R-:W-:Y:S05]  /*8620*/  @!P0 NANOSLEEP.SYNCS 0x989680 ;  /* 0x009896800000895d */ /* 0x002fea0003900000 */
[----:B------:R-:W1:Y:S02]  /*8630*/  @!P0 SYNCS.PHASECHK.TRANS64 P0, [R8+URZ], R5 ;  /* 0x00000005080085a7 */ /* 0x000e64000800007f */
[----:B-1----:R-:W-:Y:S05]  /*8640*/  @!P0 BRA `(.L_x_188) ;  /* 0xfffffffc00f08947 */ /* 0x002fea000383ffff */
[----:B------:R-:W-:Y:S05]  /*8650*/  BRA `(.L_x_215) ;  /* 0xfffffff4001c7947 */ /* 0x000fea000383ffff */
.L_x_189:
[----:B0-----:R0:W1:Y:S02]  /*8660*/  SYNCS.PHASECHK.TRANS64.TRYWAIT P0, [R9+URZ], R4 ;  /* 0x00000004090075a7 */ /* 0x001064000800017f */
[----:B-1----:R-:W-:Y:S05]  /*8670*/  @!P0 NANOSLEEP.SYNCS 0x989680 ;  /* 0x009896800000895d */ /* 0x002fea0003900000 */
[----:B------:R-:W1:Y:S02]  /*8680*/  @!P0 SYNCS.PHASECHK.TRANS64 P0, [R9+URZ], R4 ;  /* 0x00000004090085a7 */ /* 0x000e64000800007f */
[----:B-1----:R-:W-:Y:S05]  /*8690*/  @!P0 BRA `(.L_x_189) ;  /* 0xfffffffc00f08947 */ /* 0x002fea000383ffff */
[----:B------:R-:W-:Y:S05]  /*86a0*/  BRA `(.L_x_216) ;  /* 0xfffffff4002c7947 */ /* 0x000fea000383ffff */
.L_x_190:
[----:B0-----:R0:W1:Y:S02]  /*86b0*/  SYNCS.PHASECHK.TRANS64.TRYWAIT P0, [R8+URZ], R5 ;  /* 0x00000005080075a7 */ /* 0x001064000800017f */
[----:B-1----:R-:W-:Y:S05]  /*86c0*/  @!P0 NANOSLEEP.SYNCS 0x989680 ;  /* 0x009896800000895d */ /* 0x002fea0003900000 */
[----:B------:R-:W1:Y:S02]  /*86d0*/  @!P0 SYNCS.PHASECHK.TRANS64 P0, [R8+URZ], R5 ;  /* 0x00000005080085a7 */ /* 0x000e64000800007f */
[----:B-1----:R-:W-:Y:S05]  /*86e0*/  @!P0 BRA `(.L_x_190) ;  /* 0xfffffffc00f08947 */ /* 0x002fea000383ffff */
[----:B------:R-:W-:Y:S05]  /*86f0*/  BRA `(.L_x_217) ;  /* 0xfffffff4003c7947 */ /* 0x000fea000383ffff */
.L_x_191:
[----:B0-----:R0:W1:Y:S02]  /*8700*/  SYNCS.PHASECHK.TRANS64.TRYWAIT P0, [R9+URZ], R4 ;  /* 0x00000004090075a7 */ /* 0x001064000800017f */
[----:B-1----:R-:W-:Y:S05]  /*8710*/  @!P0 NANOSLEEP.SYNCS 0x989680 ;  /* 0x009896800000895d */ /* 0x002fea0003900000 */
[----:B------:R-:W1:Y:S02]  /*8720*/  @!P0 SYNCS.PHASECHK.TRANS64 P0, [R9+URZ], R4 ;  /* 0x00000004090085a7 */ /* 0x000e64000800007f */
[----:B-1----:R-:W-:Y:S05]  /*8730*/  @!P0 BRA `(.L_x_191) ;  /* 0xfffffffc00f08947 */ /* 0x002fea000383ffff */
[----:B------:R-:W-:Y:S05]  /*8740*/  BRA `(.L_x_218) ;  /* 0xfffffff4004c7947 */ /* 0x000fea000383ffff */
.L_x_192:
[----:B0-----:R0:W1:Y:S02]  /*8750*/  SYNCS.PHASECHK.TRANS64.TRYWAIT P0, [R8+URZ], R5 ;  /* 0x00000005080075a7 */ /* 0x001064000800017f */
[----:B-1----:R-:W-:Y:S05]  /*8760*/  @!P0 NANOSLEEP.SYNCS 0x989680 ;  /* 0x009896800000895d */ /* 0x002fea0003900000 */
[----:B------:R-:W1:Y:S02]  /*8770*/  @!P0 SYNCS.PHASECHK.TRANS64 P0, [R8+URZ], R5 ;  /* 0x00000005080085a7 */ /* 0x000e64000800007f */
[----:B-1----:R-:W-:Y:S05]  /*8780*/  @!P0 BRA `(.L_x_192) ;  /* 0xfffffffc00f08947 */ /* 0x002fea000383ffff */
[----:B------:R-:W-:Y:S05]  /*8790*/  BRA `(.L_x_219) ;  /* 0xfffffff4005c7947 */ /* 0x000fea000383ffff */
.L_x_193:
[----:B0-----:R0:W1:Y:S02]  /*87a0*/  SYNCS.PHASECHK.TRANS64.TRYWAIT P0, [R9+URZ], R4 ;  /* 0x00000004090075a7 */ /* 0x001064000800017f */
[----:B-1----:R-:W-:Y:S05]  /*87b0*/  @!P0 NANOSLEEP.SYNCS 0x989680 ;  /* 0x009896800000895d */ /* 0x002fea0003900000 */
[----:B------:R-:W1:Y:S02]  /*87c0*/  @!P0 SYNCS.PHASECHK.TRANS64 P0, [R9+URZ], R4 ;  /* 0x00000004090085a7 */ /* 0x000e64000800007f */
[----:B-1----:R-:W-:Y:S05]  /*87d0*/  @!P0 BRA `(.L_x_193) ;  /* 0xfffffffc00f08947 */ /* 0x002fea000383ffff */
[----:B------:R-:W-:Y:S05]  /*87e0*/  BRA `(.L_x_220) ;  /* 0xfffffff4006c7947 */ /* 0x000fea000383ffff */
.L_x_194:
[----:B0-----:R0:W1:Y:S02]  /*87f0*/  SYNCS.PHASECHK.TRANS64.TRYWAIT P0, [R8+URZ], R5 ;  /* 0x00000005080075a7 */ /* 0x001064000800017f */
[----:B-1----:R-:W-:Y:S05]  /*8800*/  @!P0 NANOSLEEP.SYNCS 0x989680 ;  /* 0x009896800000895d */ /* 0x002fea0003900000 */
[----:B------:R-:W1:Y:S02]  /*8810*/  @!P0 SYNCS.PHASECHK.TRANS64 P0, [R8+URZ], R5 ;  /* 0x00000005080085a7 */ /* 0x000e64000800007f */
[----:B-1----:R-:W-:Y:S05]  /*8820*/  @!P0 BRA `(.L_x_194) ;  /* 0xfffffffc00f08947 */ /* 0x002fea000383ffff */
[----:B------:R-:W-:Y:S05]  /*8830*/  BRA `(.L_x_221) ;  /* 0xfffffff4007c7947 */ /* 0x000fea000383ffff */
.L_x_195:
[----:B0-----:R0:W1:Y:S02]  /*8840*/  SYNCS.PHASECHK.TRANS64.TRYWAIT P0, [R9+URZ], R4 ;  /* 0x00000004090075a7 */ /* 0x001064000800017f */
[----:B-1----:R-:W-:Y:S05]  /*8850*/  @!P0 NANOSLEEP.SYNCS 0x989680 ;  /* 0x009896800000895d */ /* 0x002fea0003900000 */
[----:B------:R-:W1:Y:S02]  /*8860*/  @!P0 SYNCS.PHASECHK.TRANS64 P0, [R9+URZ], R4 ;  /* 0x00000004090085a7 */ /* 0x000e64000800007f */
[----:B-1----:R-:W-:Y:S05]  /*8870*/  @!P0 BRA `(.L_x_195) ;  /* 0xfffffffc00f08947 */ /* 0x002fea000383ffff */
[----:B------:R-:W-:Y:S05]  /*8880*/  BRA `(.L_x_222) ;  /* 0xfffffff4008c7947 */ /* 0x000fea000383ffff */
.L_x_196:
[----:B0-----:R0:W1:Y:S02]  /*8890*/  SYNCS.PHASECHK.TRANS64.TRYWAIT P0, [R8+URZ], R5 ;  /* 0x00000005080075a7 */ /* 0x001064000800017f */
[----:B-1----:R-:W-:Y:S05]  /*88a0*/  @!P0 NANOSLEEP.SYNCS 0x989680 ;  /* 0x009896800000895d */ /* 0x002fea0003900000 */
[----:B------:R-:W1:Y:S02]  /*88b0*/  @!P0 SYNCS.PHASECHK.TRANS64 P0, [R8+URZ], R5 ;  /* 0x00000005080085a7 */ /* 0x000e64000800007f */
[----:B-1----:R-:W-:Y:S05]  /*88c0*/  @!P0 BRA `(.L_x_196) ;  /* 0xfffffffc00f08947 */ /* 0x002fea000383ffff */
[----:B------:R-:W-:Y:S05]  /*88d0*/  BRA `(.L_x_223) ;  /* 0xfffffff4009c7947 */ /* 0x000fea000383ffff */
.L_x_197:
[----:B0-----:R0:W1:Y:S02]  /*88e0*/  SYNCS.PHASECHK.TRANS64.TRYWAIT P0, [R9+URZ], R4 ;  /* 0x00000004090075a7 */ /* 0x001064000800017f */
[----:B-1----:R-:W-:Y:S05]  /*88f0*/  @!P0 NANOSLEEP.SYNCS 0x989680 ;  /* 0x009896800000895d */ /* 0x002fea0003900000 */
[----:B------:R-:W1:Y:S02]  /*8900*/  @!P0 SYNCS.PHASECHK.TRANS64 P0, [R9+URZ], R4 ;  /* 0x00000004090085a7 */ /* 0x000e64000800007f */
[----:B-1----:R-:W-:Y:S05]  /*8910*/  @!P0 BRA `(.L_x_197) ;  /* 0xfffffffc00f08947 */ /* 0x002fea000383ffff */
[----:B------:R-:W-:Y:S05]  /*8920*/  BRA `(.L_x_224) ;  /* 0xfffffff400ac7947 */ /* 0x000fea000383ffff */
.L_x_198:
[----:B0-----:R0:W1:Y:S02]  /*8930*/  SYNCS.PHASECHK.TRANS64.TRYWAIT P0, [R8+URZ], R5 ;  /* 0x00000005080075a7 */ /* 0x001064000800017f */
[----:B-1----:R-:W-:Y:S05]  /*8940*/  @!P0 NANOSLEEP.SYNCS 0x989680 ;  /* 0x009896800000895d */ /* 0x002fea0003900000 */
[----:B------:R-:W1:Y:S02]  /*8950*/  @!P0 SYNCS.PHASECHK.TRANS64 P0, [R8+URZ], R5 ;  /* 0x00000005080085a7 */ /* 0x000e64000800007f */
[----:B-1----:R-:W-:Y:S05]  /*8960*/  @!P0 BRA `(.L_x_198) ;  /* 0xfffffffc00f08947 */ /* 0x002fea000383ffff */
[----:B------:R-:W-:Y:S05]  /*8970*/  BRA `(.L_x_225) ;  /* 0xfffffff400bc7947 */ /* 0x000fea000383ffff */
.L_x_199:
[----:B0-----:R0:W1:Y:S02]  /*8980*/  SYNCS.PHASECHK.TRANS64.TRYWAIT P0, [R9+URZ], R4 ;  /* 0x00000004090075a7 */ /* 0x001064000800017f */
[----:B-1----:R-:W-:Y:S05]  /*8990*/  @!P0 NANOSLEEP.SYNCS 0x989680 ;  /* 0x009896800000895d */ /* 0x002fea0003900000 */
[----:B------:R-:W1:Y:S02]  /*89a0*/  @!P0 SYNCS.PHASECHK.TRANS64 P0, [R9+URZ], R4 ;  /* 0x00000004090085a7 */ /* 0x000e64000800007f */
[----:B-1----:R-:W-:Y:S05]  /*89b0*/  @!P0 BRA `(.L_x_199) ;  /* 0xfffffffc00f08947 */ /* 0x002fea000383ffff */
[----:B------:R-:W-:Y:S05]  /*89c0*/  BRA `(.L_x_226) ;  /* 0xfffffff400cc7947 */ /* 0x000fea000383ffff */
.L_x_200:
[----:B0-----:R0:W1:Y:S02]  /*89d0*/  SYNCS.PHASECHK.TRANS64.TRYWAIT P0, [R8+URZ], R5 ;  /* 0x00000005080075a7 */ /* 0x001064000800017f */
[----:B-1----:R-:W-:Y:S05]  /*89e0*/  @!P0 NANOSLEEP.SYNCS 0x989680 ;  /* 0x009896800000895d */ /* 0x002fea0003900000 */
[----:B------:R-:W1:Y:S02]  /*89f0*/  @!P0 SYNCS.PHASECHK.TRANS64 P0, [R8+URZ], R5 ;  /* 0x00000005080085a7 */ /* 0x000e64000800007f */
[----:B-1----:R-:W-:Y:S05]  /*8a00*/  @!P0 BRA `(.L_x_200) ;  /* 0xfffffffc00f08947 */ /* 0x002fea000383ffff */
[----:B------:R-:W-:Y:S05]  /*8a10*/  BRA `(.L_x_227) ;  /* 0xfffffff400dc7947 */ /* 0x000fea000383ffff */
.L_x_201:
[----:B-1----:R1:W2:Y:S02]  /*8a20*/  SYNCS.PHASECHK.TRANS64.TRYWAIT P0, [R11+URZ], R6 ;  /* 0x000000060b0075a7 */ /* 0x0022a4000800017f */
[----:B--2---:R-:W-:Y:S05]  /*8a30*/  @!P0 NANOSLEEP.SYNCS 0x989680 ;  /* 0x009896800000895d */ /* 0x004fea0003900000 */
[----:B------:R-:W2:Y:S02]  /*8a40*/  @!P0 SYNCS.PHASECHK.TRANS64 P0, [R11+URZ], R6 ;  /* 0x000000060b0085a7 */ /* 0x000ea4000800007f */
[----:B--2---:R-:W-:Y:S05]  /*8a50*/  @!P0 BRA `(.L_x_201) ;  /* 0xfffffffc00f08947 */ /* 0x004fea000383ffff */
[----:B------:R-:W-:Y:S05]  /*8a60*/  BRA `(.L_x_228) ;  /* 0xfffffff400e47947 */ /* 0x000fea000383ffff */
.L_x_229:
[----:B------:R-:W-:-:S00]  /*8a70*/  BRA `(.L_x_229) ;  /* 0xfffffffc00fc7947 */ /* 0x000fc0000383ffff */
[----:B------:R-:W-:-:S00]  /*8a80*/  NOP ;  /* 0x0000000000007918 */ /* 0x000fc00000000000 */
[----:B------:R-:W-:-:S00]  /*8a90*/  NOP ;  /* 0x0000000000007918 */ /* 0x000fc00000000000 */
[----:B------:R-:W-:-:S00]  /*8aa0*/  NOP ;  /* 0x0000000000007918 */ /* 0x000fc00000000000 */
[----:B------:R-:W-:-:S00]  /*8ab0*/  NOP ;  /* 0x0000000000007918 */ /* 0x000fc00000000000 */
[----:B------:R-:W-:-:S00]  /*8ac0*/  NOP ;  /* 0x0000000000007918 */ /* 0x000fc00000000000 */
[----:B------:R-:W-:-:S00]  /*8ad0*/  NOP ;  /* 0x0000000000007918 */ /* 0x000fc00000000000 */
[----:B------:R-:W-:-:S00]  /*8ae0*/  NOP ;  /* 0x0000000000007918 */ /* 0x000fc00000000000 */
[----:B------:R-:W-:-:S00]  /*8af0*/  NOP ;  /* 0x0000000000007918 */ /* 0x000fc00000000000 */
.L_x_230:


//--------------------- .nv.global.init           --------------------------
	.section	.nv.global.init,"aw",@progbits
.nv.global.init:
	.type		$str$22,@object
	.size		$str$22,($str$23 - $str$22)
$str$22:
        /*0000*/ 	.byte	0x6b, 0x5f, 0x74, 0x69, 0x6c, 0x65, 0x5f, 0x63, 0x6f, 0x75, 0x6e, 0x74, 0x20, 0x3e, 0x3d, 0x20
        /*0010*/ 	.byte	0x31, 0x00
	.type		$str$23,@object
	.size		$str$23,(__unnamed_1 - $str$23)
$str$23:
        /*0012*/ 	.byte	0x2f, 0x74, 0x6d, 0x70, 0x2f, 0x63, 0x75, 0x74, 0x6c, 0x61, 0x73, 0x73, 0x5f, 0x73, 0x77, 0x65
        /*0022*/ 	.byte	0x65, 0x70, 0x5f, 0x73, 0x72, 0x63, 0x2f, 0x69, 0x6e, 0x63, 0x6c, 0x75, 0x64, 0x65, 0x2f, 0x63
        /*0032*/ 	.byte	0x75, 0x74, 0x6c, 0x61, 0x73, 0x73, 0x2f, 0x67, 0x65, 0x6d, 0x6d, 0x2f, 0x63, 0x6f, 0x6c, 0x6c
        /*0042*/ 	.byte	0x65, 0x63, 0x74, 0x69, 0x76, 0x65, 0x2f, 0x73, 0x6d, 0x39, 0x30, 0x5f, 0x6d, 0x6d, 0x61, 0x5f
        /*0052*/ 	.byte	0x74, 0x6d, 0x61, 0x5f, 0x67, 0x6d, 0x6d, 0x61, 0x5f, 0x73, 0x73, 0x5f, 0x77, 0x61, 0x72, 0x70
        /*0062*/ 	.byte	0x73, 0x70, 0x65, 0x63, 0x69, 0x61, 0x6c, 0x69, 0x7a, 0x65, 0x64, 0x2e, 0x68, 0x70, 0x70, 0x00
	.type		__unnamed_1,@object
	.size		__unnamed_1,(.L_0 - __unnamed_1)
__unnamed_1:
        /*0072*/ 	.byte	0x76, 0x6f, 0x69, 0x64, 0x20, 0x63, 0x75, 0x74, 0x6c, 0x61, 0x73, 0x73, 0x3a, 0x3a, 0x67, 0x65
        /* <DEDUP_REMOVED lines=180> */
        /*0bc2*/ 	.byte	0x5d, 0x00
.L_0:


//--------------------- .nv.shared._ZN7cutlass13device_kernelINS_4gemm6kernel13GemmUniversalIN4cute5tupleIJiiiiEEENS1_10collective13CollectiveMmaINS1_34MainloopSm90TmaGmmaWarpSpecializedILi18ENS5_IJNS4_1CILi8EEENSA_ILi1EEESC_EEENS1_32KernelTmaWarpSpecializedPingpongEEENS5_IJNSA_ILi64EEENSA_ILi128EEENSA_ILi32EEEEEENS_6half_tENS5_IJlSC_lEEESK_SL_NS4_8TiledMMAINS4_8MMA_AtomIJNS4_4SM904GMMA26MMA_64x128x16_F32F16F16_SSILNSP_5MajorE0ELSR_0ELNSP_7ScaleInE1ELSS_1EEEEEENS4_6LayoutINS5_IJSC_SC_SC_EEENS5_IJNSA_ILi0EEESX_SX_EEEEENS5_IJNS4_10UnderscoreES10_S10_EEEEENS4_13SM90_TMA_LOADENS4_14ComposedLayoutINS4_7SwizzleILi2ELi4ELi3EEENS4_18smem_ptr_flag_bitsILi16EEENSV_INS5_IJSB_SI_EEENS5_IJSI_SC_EEEEEEEvNS4_8identityENS4_23SM90_TMA_LOAD_MULTICASTES1C_vS1D_EENS_8epilogue10collective6detail29Sm90TmaWarpSpecializedAdapterINS1H_15DefaultEpilogueISK_SL_SL_NS1G_6thread17LinearCombinationISK_Li1EffLNS1L_9ScaleType4KindE0ELNS_15FloatRoundStyleE2ESK_EENS1_15EpilogueDefaultEEEEEvvEEEEvNT_6ParamsE --------------------------
	.section	.nv.shared._ZN7cutlass13device_kernelINS_4gemm6kernel13GemmUniversalIN4cute5tupleIJiiiiEEENS1_10collective13CollectiveMmaINS1_34MainloopSm90TmaGmmaWarpSpecializedILi18ENS5_IJNS4_1CILi8EEENSA_ILi1EEESC_EEENS1_32KernelTmaWarpSpecializedPingpongEEENS5_IJNSA_ILi64EEENSA_ILi128EEENSA_ILi32EEEEEENS_6half_tENS5_IJlSC_lEEESK_SL_NS4_8TiledMMAINS4_8MMA_AtomIJNS4_4SM904GMMA26MMA_64x128x16_F32F16F16_SSILNSP_5MajorE0ELSR_0ELNSP_7ScaleInE1ELSS_1EEEEEENS4_6LayoutINS5_IJSC_SC_SC_EEENS5_IJNSA_ILi0EEESX_SX_EEEEENS5_IJNS4_10UnderscoreES10_S10_EEEEENS4_13SM90_TMA_LOADENS4_14ComposedLayoutINS4_7SwizzleILi2ELi4ELi3EEENS4_18smem_ptr_flag_bitsILi16EEENSV_INS5_IJSB_SI_EEENS5_IJSI_SC_EEEEEEEvNS4_8identityENS4_23SM90_TMA_LOAD_MULTICASTES1C_vS1D_EENS_8epilogue10collective6detail29Sm90TmaWarpSpecializedAdapterINS1H_15DefaultEpilogueISK_SL_SL_NS1G_6thread17LinearCombinationISK_Li1EffLNS1L_9ScaleType4KindE0ELNS_15FloatRoundStyleE2ESK_EENS1_15EpilogueDefaultEEEEEvvEEEEvNT_6ParamsE,"aw",@nobits
	.sectionflags	@""
	.align	16
	.zero		1024


//--------------------- .nv.shared.reserved.0     --------------------------
	.section	.nv.shared.reserved.0,"aw",@nobits
	.weak		__nv_reservedSMEM_offset_0_alias
	.size		__nv_reservedSMEM_offset_0_alias, 0, 0
	.other		__nv_reservedSMEM_offset_0_alias,@"STO_CUDA_RESERVED_SHARED STV_DEFAULT"
__nv_reservedSMEM_offset_0_alias:
	.zero		0


//--------------------- .nv.global                --------------------------
	.section	.nv.global,"aw",@nobits
.nv.global:
	.type		_ZN40_INTERNAL_177fab88_4_k_cu_271f9c9d_271204cute1_E,@object
	.size		_ZN40_INTERNAL_177fab88_4_k_cu_271f9c9d_271204cute1_E,(_ZN40_INTERNAL_177fab88_4_k_cu_271f9c9d_271204cuda3std3__45__cpo6cbeginE - _ZN40_INTERNAL_177fab88_4_k_cu_271f9c9d_271204cute1_E)
_ZN40_INTERNAL_177fab88_4_k_cu_271f9c9d_271204cute1_E:
	.zero		1
	.type		_ZN40_INTERNAL_177fab88_4_k_cu_271f9c9d_271204cuda3std3__45__cpo6cbeginE,@object
	.size		_ZN40_INTERNAL_177fab88_4_k_cu_271f9c9d_271204cuda3std3__45__cpo6cbeginE,(_ZN40_INTERNAL_177fab88_4_k_cu_271f9c9d_271204cuda3std3__48in_placeE - _ZN40_INTERNAL_177fab88_4_k_cu_271f9c9d_271204cuda3std3__45__cpo6cbeginE)
_ZN40_INTERNAL_177fab88_4_k_cu_271f9c9d_271204cuda3std3__45__cpo6cbeginE:
	.zero		1
	.type		_ZN40_INTERNAL_177fab88_4_k_cu_271f9c9d_271204cuda3std3__48in_placeE,@object
	.size		_ZN40_INTERNAL_177fab88_4_k_cu_271f9c9d_271204cuda3std3__48in_placeE,(_ZN40_INTERNAL_177fab88_4_k_cu_271f9c9d_271204cuda3std6ranges3__45__cpo9iter_moveE - _ZN40_INTERNAL_177fab88_4_k_cu_271f9c9d_271204cuda3std3__48in_placeE)
_ZN40_INTERNAL_177fab88_4_k_cu_271f9c9d_271204cuda3std3__48in_placeE:
	.zero		1
	.type		_ZN40_INTERNAL_177fab88_4_k_cu_271f9c9d_271204cuda3std6ranges3__45__cpo9iter_moveE,@object
	.size		_ZN40_INTERNAL_177fab88_4_k_cu_271f9c9d_271204cuda3std6ranges3__45__cpo9iter_moveE,(_ZN40_INTERNAL_177fab88_4_k_cu_271f9c9d_271204cuda3std3__45__cpo5beginE - _ZN40_INTERNAL_177fab88_4_k_cu_271f9c9d_271204cuda3std6ranges3__45__cpo9iter_moveE)
_ZN40_INTERNAL_177fab88_4_k_cu_271f9c9d_271204cuda3std6ranges3__45__cpo9iter_moveE:
	.zero		1
	.type		_ZN40_INTERNAL_177fab88_4_k_cu_271f9c9d_271204cuda3std3__45__cpo5beginE,@object
	.size		_ZN40_INTERNAL_177fab88_4_k_cu_271f9c9d_271204cuda3std3__45__cpo5beginE,(_ZN40_INTERNAL_177fab88_4_k_cu_271f9c9d_271204cuda3std3__442_GLOBAL__N__177fab88_4_k_cu_271f9c9d_271206ignoreE - _ZN40_INTERNAL_177fab88_4_k_cu_271f9c9d_271204cuda3std3__45__cpo5beginE)
_ZN40_INTERNAL_177fab88_4_k_cu_271f9c9d_271204cuda3std3__45__cpo5beginE:
	.zero		1
	.type		_ZN40_INTERNAL_177fab88_4_k_cu_271f9c9d_271204cuda3std3__442_GLOBAL__N__177fab88_4_k_cu_271f9c9d_271206ignoreE,@object
	.size		_ZN40_INTERNAL_177fab88_4_k_cu_271f9c9d_271204cuda3std3__442_GLOBAL__N__177fab88_4_k_cu_271f9c9d_271206ignoreE,(_ZN40_INTERNAL_177fab88_4_k_cu_271f9c9d_271204cute7productE - _ZN40_INTERNAL_177fab88_4_k_cu_271f9c9d_271204cuda3std3__442_GLOBAL__N__177fab88_4_k_cu_271f9c9d_271206ignoreE)
_ZN40_INTERNAL_177fab88_4_k_cu_271f9c9d_271204cuda3std3__442_GLOBAL__N__177fab88_4_k_cu_271f9c9d_271206ignoreE:
	.zero		1
	.type		_ZN40_INTERNAL_177fab88_4_k_cu_271f9c9d_271204cute7productE,@object
	.size		_ZN40_INTERNAL_177fab88_4_k_cu_271f9c9d_271204cute7productE,(_ZN40_INTERNAL_177fab88_4_k_cu_271f9c9d_271204cuda3std3__45__cpo3endE - _ZN40_INTERNAL_177fab88_4_k_cu_271f9c9d_271204cute7productE)
_ZN40_INTERNAL_177fab88_4_k_cu_271f9c9d_271204cute7productE:
	.zero		1
	.type		_ZN40_INTERNAL_177fab88_4_k_cu_271f9c9d_271204cuda3std3__45__cpo3endE,@object
	.size		_ZN40_INTERNAL_177fab88_4_k_cu_271f9c9d_271204cuda3std3__45__cpo3endE,(_ZN40_INTERNAL_177fab88_4_k_cu_271f9c9d_271204cuda3std3__419piecewise_constructE - _ZN40_INTERNAL_177fab88_4_k_cu_271f9c9d_271204cuda3std3__45__cpo3endE)
_ZN40_INTERNAL_177fab88_4_k_cu_271f9c9d_271204cuda3std3__45__cpo3endE:
	.zero		1
	.type		_ZN40_INTERNAL_177fab88_4_k_cu_271f9c9d_271204cuda3std3__419piecewise_constructE,@object
	.size		_ZN40_INTERNAL_177fab88_4_k_cu_271f9c9d_271204cuda3std3__419piecewise_constructE,(_ZN40_INTERNAL_177fab88_4_k_cu_271f9c9d_271204cuda3std3__45__cpo4cendE - _ZN40_INTERNAL_177fab88_4_k_cu_271f9c9d_271204cuda3std3__419piecewise_constructE)
_ZN40_INTERNAL_177fab88_4_k_cu_271f9c9d_271204cuda3std3__419piecewise_constructE:
	.zero		1
	.type		_ZN40_INTERNAL_177fab88_4_k_cu_271f9c9d_271204cuda3std3__45__cpo4cendE,@object
	.size		_ZN40_INTERNAL_177fab88_4_k_cu_271f9c9d_271204cuda3std3__45__cpo4cendE,(_ZN40_INTERNAL_177fab88_4_k_cu_271f9c9d_271204cuda3std6ranges3__45__cpo4swapE - _ZN40_INTERNAL_177fab88_4_k_cu_271f9c9d_271204cuda3std3__45__cpo4cendE)
_ZN40_INTERNAL_177fab88_4_k_cu_271f9c9d_271204cuda3std3__45__cpo4cendE:
	.zero		1
	.type		_ZN40_INTERNAL_177fab88_4_k_cu_271f9c9d_271204cuda3std6ranges3__45__cpo4swapE,@object
	.size		_ZN40_INTERNAL_177fab88_4_k_cu_271f9c9d_271204cuda3std6ranges3__45__cpo4swapE,(.L_8 - _ZN40_INTERNAL_177fab88_4_k_cu_271f9c9d_271204cuda3std6ranges3__45__cpo4swapE)
_ZN40_INTERNAL_177fab88_4_k_cu_271f9c9d_271204cuda3std6ranges3__45__cpo4swapE:
	.zero		1
.L_8:


//--------------------- .nv.constant0._ZN7cutlass13device_kernelINS_4gemm6kernel13GemmUniversalIN4cute5tupleIJiiiiEEENS1_10collective13CollectiveMmaINS1_34MainloopSm90TmaGmmaWarpSpecializedILi18ENS5_IJNS4_1CILi8EEENSA_ILi1EEESC_EEENS1_32KernelTmaWarpSpecializedPingpongEEENS5_IJNSA_ILi64EEENSA_ILi128EEENSA_ILi32EEEEEENS_6half_tENS5_IJlSC_lEEESK_SL_NS4_8TiledMMAINS4_8MMA_AtomIJNS4_4SM904GMMA26MMA_64x128x16_F32F16F16_SSILNSP_5MajorE0ELSR_0ELNSP_7ScaleInE1ELSS_1EEEEEENS4_6LayoutINS5_IJSC_SC_SC_EEENS5_IJNSA_ILi0EEESX_SX_EEEEENS5_IJNS4_10UnderscoreES10_S10_EEEEENS4_13SM90_TMA_LOADENS4_14ComposedLayoutINS4_7SwizzleILi2ELi4ELi3EEENS4_18smem_ptr_flag_bitsILi16EEENSV_INS5_IJSB_SI_EEENS5_IJSI_SC_EEEEEEEvNS4_8identityENS4_23SM90_TMA_LOAD_MULTICASTES1C_vS1D_EENS_8epilogue10collective6detail29Sm90TmaWarpSpecializedAdapterINS1H_15DefaultEpilogueISK_SL_SL_NS1G_6thread17LinearCombinationISK_Li1EffLNS1L_9ScaleType4KindE0ELNS_15FloatRoundStyleE2ESK_EENS1_15EpilogueDefaultEEEEEvvEEEEvNT_6ParamsE --------------------------
	.section	.nv.constant0._ZN7cutlass13device_kernelINS_4gemm6kernel13GemmUniversalIN4cute5tupleIJiiiiEEENS1_10collective13CollectiveMmaINS1_34MainloopSm90TmaGmmaWarpSpecializedILi18ENS5_IJNS4_1CILi8EEENSA_ILi1EEESC_EEENS1_32KernelTmaWarpSpecializedPingpongEEENS5_IJNSA_ILi64EEENSA_ILi128EEENSA_ILi32EEEEEENS_6half_tENS5_IJlSC_lEEESK_SL_NS4_8TiledMMAINS4_8MMA_AtomIJNS4_4SM904GMMA26MMA_64x128x16_F32F16F16_SSILNSP_5MajorE0ELSR_0ELNSP_7ScaleInE1ELSS_1EEEEEENS4_6LayoutINS5_IJSC_SC_SC_EEENS5_IJNSA_ILi0EEESX_SX_EEEEENS5_IJNS4_10UnderscoreES10_S10_EEEEENS4_13SM90_TMA_LOADENS4_14ComposedLayoutINS4_7SwizzleILi2ELi4ELi3EEENS4_18smem_ptr_flag_bitsILi16EEENSV_INS5_IJSB_SI_EEENS5_IJSI_SC_EEEEEEEvNS4_8identityENS4_23SM90_TMA_LOAD_MULTICASTES1C_vS1D_EENS_8epilogue10collective6detail29Sm90TmaWarpSpecializedAdapterINS1H_15DefaultEpilogueISK_SL_SL_NS1G_6thread17LinearCombinationISK_Li1EffLNS1L_9ScaleType4KindE0ELNS_15FloatRoundStyleE2ESK_EENS1_15EpilogueDefaultEEEEEvvEEEEvNT_6ParamsE,"a",@progbits
	.sectionflags	@""
	.align	4
.nv.constant0._ZN7cutlass13device_kernelINS_4gemm6kernel13GemmUniversalIN4cute5tupleIJiiiiEEENS1_10collective13CollectiveMmaINS1_34MainloopSm90TmaGmmaWarpSpecializedILi18ENS5_IJNS4_1CILi8EEENSA_ILi1EEESC_EEENS1_32KernelTmaWarpSpecializedPingpongEEENS5_IJNSA_ILi64EEENSA_ILi128EEENSA_ILi32EEEEEENS_6half_tENS5_IJlSC_lEEESK_SL_NS4_8TiledMMAINS4_8MMA_AtomIJNS4_4SM904GMMA26MMA_64x128x16_F32F16F16_SSILNSP_5MajorE0ELSR_0ELNSP_7ScaleInE1ELSS_1EEEEEENS4_6LayoutINS5_IJSC_SC_SC_EEENS5_IJNSA_ILi0EEESX_SX_EEEEENS5_IJNS4_10UnderscoreES10_S10_EEEEENS4_13SM90_TMA_LOADENS4_14ComposedLayoutINS4_7SwizzleILi2ELi4ELi3EEENS4_18smem_ptr_flag_bitsILi16EEENSV_INS5_IJSB_SI_EEENS5_IJSI_SC_EEEEEEEvNS4_8identityENS4_23SM90_TMA_LOAD_MULTICASTES1C_vS1D_EENS_8epilogue10collective6detail29Sm90TmaWarpSpecializedAdapterINS1H_15DefaultEpilogueISK_SL_SL_NS1G_6thread17LinearCombinationISK_Li1EffLNS1L_9ScaleType4KindE0ELNS_15FloatRoundStyleE2ESK_EENS1_15EpilogueDefaultEEEEEvvEEEEvNT_6ParamsE:
	.zero		1664


//--------------------- SYMBOLS --------------------------

	.type		.nv.reservedSmem.offset0,@object
	.size		.nv.reservedSmem.offset0,0x4
	.type		__assertfail,@function
